//
// Generated by NVIDIA NVVM Compiler
//
// Compiler Build ID: CL-36424714
// Cuda compilation tools, release 13.0, V13.0.88
// Based on NVVM 20.0.0
//

.version 9.0
.target sm_100
.address_size 64

	// .globl	_Z12setup_kernelP17curandStateXORWOW
.global .align 4 .b8 precalc_xorwow_matrix[102400];
.global .align 4 .b8 precalc_xorwow_offset_matrix[102400];
.global .align 4 .b8 mrg32k3aM1[2304];
.global .align 4 .b8 mrg32k3aM2[2304];
.global .align 4 .b8 mrg32k3aM1SubSeq[2016];
.global .align 4 .b8 mrg32k3aM2SubSeq[2016];
.global .align 4 .b8 mrg32k3aM1Seq[2304];
.global .align 4 .b8 mrg32k3aM2Seq[2304];
.const .align 8 .b8 __cr_lgamma_table[72];

.visible .entry _Z12setup_kernelP17curandStateXORWOW(
	.param .u64 .ptr .align 1 _Z12setup_kernelP17curandStateXORWOW_param_0
)
{
	.reg .pred 	%p<24>;
	.reg .b32 	%r<406>;
	.reg .b64 	%rd<18>;

	ld.param.u64 	%rd8, [_Z12setup_kernelP17curandStateXORWOW_param_0];
	cvta.to.global.u64 	%rd9, %rd8;
	mov.u32 	%r182, %tid.x;
	mov.u32 	%r183, %ctaid.x;
	mov.u32 	%r184, %ntid.x;
	mad.lo.s32 	%r185, %r183, %r184, %r182;
	cvt.s64.s32 	%rd17, %r185;
	mul.wide.s32 	%rd10, %r185, 48;
	add.s64 	%rd2, %rd9, %rd10;
	mov.b32 	%r186, 1593684748;
	mov.b32 	%r187, 832094735;
	st.global.v2.u32 	[%rd2], {%r187, %r186};
	mov.b32 	%r188, -123459836;
	mov.b32 	%r189, 1111207954;
	st.global.v2.u32 	[%rd2+8], {%r189, %r188};
	mov.b32 	%r190, 1476011280;
	mov.b32 	%r191, -589760388;
	st.global.v2.u32 	[%rd2+16], {%r191, %r190};
	setp.eq.s32 	%p1, %r185, 0;
	@%p1 bra 	$L__BB0_42;
	mov.b32 	%r312, 0;
	mov.u64 	%rd12, precalc_xorwow_matrix;
$L__BB0_2:
	and.b64  	%rd4, %rd17, 3;
	setp.eq.s64 	%p2, %rd4, 0;
	@%p2 bra 	$L__BB0_41;
	mul.wide.u32 	%rd11, %r312, 3200;
	add.s64 	%rd5, %rd12, %rd11;
	cvt.u32.u64 	%r2, %rd4;
	mov.b32 	%r313, 0;
$L__BB0_4:
	mov.b32 	%r326, 0;
	mov.u32 	%r327, %r326;
	mov.u32 	%r328, %r326;
	mov.u32 	%r329, %r326;
	mov.u32 	%r330, %r326;
	mov.u32 	%r319, %r326;
$L__BB0_5:
	mul.wide.u32 	%rd13, %r319, 4;
	add.s64 	%rd14, %rd2, %rd13;
	ld.global.u32 	%r10, [%rd14+4];
	shl.b32 	%r11, %r319, 5;
	mov.b32 	%r325, 0;
$L__BB0_6:
	.pragma "nounroll";
	shr.u32 	%r196, %r10, %r325;
	and.b32  	%r197, %r196, 1;
	setp.eq.b32 	%p3, %r197, 1;
	not.pred 	%p4, %p3;
	add.s32 	%r198, %r11, %r325;
	mul.lo.s32 	%r199, %r198, 5;
	mul.wide.u32 	%rd15, %r199, 4;
	add.s64 	%rd6, %rd5, %rd15;
	@%p4 bra 	$L__BB0_8;
	ld.global.u32 	%r200, [%rd6];
	xor.b32  	%r330, %r330, %r200;
	ld.global.u32 	%r201, [%rd6+4];
	xor.b32  	%r329, %r329, %r201;
	ld.global.u32 	%r202, [%rd6+8];
	xor.b32  	%r328, %r328, %r202;
	ld.global.u32 	%r203, [%rd6+12];
	xor.b32  	%r327, %r327, %r203;
	ld.global.u32 	%r204, [%rd6+16];
	xor.b32  	%r326, %r326, %r204;
$L__BB0_8:
	and.b32  	%r206, %r196, 2;
	setp.eq.s32 	%p5, %r206, 0;
	@%p5 bra 	$L__BB0_10;
	ld.global.u32 	%r207, [%rd6+20];
	xor.b32  	%r330, %r330, %r207;
	ld.global.u32 	%r208, [%rd6+24];
	xor.b32  	%r329, %r329, %r208;
	ld.global.u32 	%r209, [%rd6+28];
	xor.b32  	%r328, %r328, %r209;
	ld.global.u32 	%r210, [%rd6+32];
	xor.b32  	%r327, %r327, %r210;
	ld.global.u32 	%r211, [%rd6+36];
	xor.b32  	%r326, %r326, %r211;
$L__BB0_10:
	and.b32  	%r213, %r196, 4;
	setp.eq.s32 	%p6, %r213, 0;
	@%p6 bra 	$L__BB0_12;
	ld.global.u32 	%r214, [%rd6+40];
	xor.b32  	%r330, %r330, %r214;
	ld.global.u32 	%r215, [%rd6+44];
	xor.b32  	%r329, %r329, %r215;
	ld.global.u32 	%r216, [%rd6+48];
	xor.b32  	%r328, %r328, %r216;
	ld.global.u32 	%r217, [%rd6+52];
	xor.b32  	%r327, %r327, %r217;
	ld.global.u32 	%r218, [%rd6+56];
	xor.b32  	%r326, %r326, %r218;
$L__BB0_12:
	and.b32  	%r220, %r196, 8;
	setp.eq.s32 	%p7, %r220, 0;
	@%p7 bra 	$L__BB0_14;
	ld.global.u32 	%r221, [%rd6+60];
	xor.b32  	%r330, %r330, %r221;
	ld.global.u32 	%r222, [%rd6+64];
	xor.b32  	%r329, %r329, %r222;
	ld.global.u32 	%r223, [%rd6+68];
	xor.b32  	%r328, %r328, %r223;
	ld.global.u32 	%r224, [%rd6+72];
	xor.b32  	%r327, %r327, %r224;
	ld.global.u32 	%r225, [%rd6+76];
	xor.b32  	%r326, %r326, %r225;
$L__BB0_14:
	and.b32  	%r227, %r196, 16;
	setp.eq.s32 	%p8, %r227, 0;
	@%p8 bra 	$L__BB0_16;
	ld.global.u32 	%r228, [%rd6+80];
	xor.b32  	%r330, %r330, %r228;
	ld.global.u32 	%r229, [%rd6+84];
	xor.b32  	%r329, %r329, %r229;
	ld.global.u32 	%r230, [%rd6+88];
	xor.b32  	%r328, %r328, %r230;
	ld.global.u32 	%r231, [%rd6+92];
	xor.b32  	%r327, %r327, %r231;
	ld.global.u32 	%r232, [%rd6+96];
	xor.b32  	%r326, %r326, %r232;
$L__BB0_16:
	and.b32  	%r234, %r196, 32;
	setp.eq.s32 	%p9, %r234, 0;
	@%p9 bra 	$L__BB0_18;
	ld.global.u32 	%r235, [%rd6+100];
	xor.b32  	%r330, %r330, %r235;
	ld.global.u32 	%r236, [%rd6+104];
	xor.b32  	%r329, %r329, %r236;
	ld.global.u32 	%r237, [%rd6+108];
	xor.b32  	%r328, %r328, %r237;
	ld.global.u32 	%r238, [%rd6+112];
	xor.b32  	%r327, %r327, %r238;
	ld.global.u32 	%r239, [%rd6+116];
	xor.b32  	%r326, %r326, %r239;
$L__BB0_18:
	and.b32  	%r241, %r196, 64;
	setp.eq.s32 	%p10, %r241, 0;
	@%p10 bra 	$L__BB0_20;
	ld.global.u32 	%r242, [%rd6+120];
	xor.b32  	%r330, %r330, %r242;
	ld.global.u32 	%r243, [%rd6+124];
	xor.b32  	%r329, %r329, %r243;
	ld.global.u32 	%r244, [%rd6+128];
	xor.b32  	%r328, %r328, %r244;
	ld.global.u32 	%r245, [%rd6+132];
	xor.b32  	%r327, %r327, %r245;
	ld.global.u32 	%r246, [%rd6+136];
	xor.b32  	%r326, %r326, %r246;
$L__BB0_20:
	and.b32  	%r248, %r196, 128;
	setp.eq.s32 	%p11, %r248, 0;
	@%p11 bra 	$L__BB0_22;
	ld.global.u32 	%r249, [%rd6+140];
	xor.b32  	%r330, %r330, %r249;
	ld.global.u32 	%r250, [%rd6+144];
	xor.b32  	%r329, %r329, %r250;
	ld.global.u32 	%r251, [%rd6+148];
	xor.b32  	%r328, %r328, %r251;
	ld.global.u32 	%r252, [%rd6+152];
	xor.b32  	%r327, %r327, %r252;
	ld.global.u32 	%r253, [%rd6+156];
	xor.b32  	%r326, %r326, %r253;
$L__BB0_22:
	and.b32  	%r255, %r196, 256;
	setp.eq.s32 	%p12, %r255, 0;
	@%p12 bra 	$L__BB0_24;
	ld.global.u32 	%r256, [%rd6+160];
	xor.b32  	%r330, %r330, %r256;
	ld.global.u32 	%r257, [%rd6+164];
	xor.b32  	%r329, %r329, %r257;
	ld.global.u32 	%r258, [%rd6+168];
	xor.b32  	%r328, %r328, %r258;
	ld.global.u32 	%r259, [%rd6+172];
	xor.b32  	%r327, %r327, %r259;
	ld.global.u32 	%r260, [%rd6+176];
	xor.b32  	%r326, %r326, %r260;
$L__BB0_24:
	and.b32  	%r262, %r196, 512;
	setp.eq.s32 	%p13, %r262, 0;
	@%p13 bra 	$L__BB0_26;
	ld.global.u32 	%r263, [%rd6+180];
	xor.b32  	%r330, %r330, %r263;
	ld.global.u32 	%r264, [%rd6+184];
	xor.b32  	%r329, %r329, %r264;
	ld.global.u32 	%r265, [%rd6+188];
	xor.b32  	%r328, %r328, %r265;
	ld.global.u32 	%r266, [%rd6+192];
	xor.b32  	%r327, %r327, %r266;
	ld.global.u32 	%r267, [%rd6+196];
	xor.b32  	%r326, %r326, %r267;
$L__BB0_26:
	and.b32  	%r269, %r196, 1024;
	setp.eq.s32 	%p14, %r269, 0;
	@%p14 bra 	$L__BB0_28;
	ld.global.u32 	%r270, [%rd6+200];
	xor.b32  	%r330, %r330, %r270;
	ld.global.u32 	%r271, [%rd6+204];
	xor.b32  	%r329, %r329, %r271;
	ld.global.u32 	%r272, [%rd6+208];
	xor.b32  	%r328, %r328, %r272;
	ld.global.u32 	%r273, [%rd6+212];
	xor.b32  	%r327, %r327, %r273;
	ld.global.u32 	%r274, [%rd6+216];
	xor.b32  	%r326, %r326, %r274;
$L__BB0_28:
	and.b32  	%r276, %r196, 2048;
	setp.eq.s32 	%p15, %r276, 0;
	@%p15 bra 	$L__BB0_30;
	ld.global.u32 	%r277, [%rd6+220];
	xor.b32  	%r330, %r330, %r277;
	ld.global.u32 	%r278, [%rd6+224];
	xor.b32  	%r329, %r329, %r278;
	ld.global.u32 	%r279, [%rd6+228];
	xor.b32  	%r328, %r328, %r279;
	ld.global.u32 	%r280, [%rd6+232];
	xor.b32  	%r327, %r327, %r280;
	ld.global.u32 	%r281, [%rd6+236];
	xor.b32  	%r326, %r326, %r281;
$L__BB0_30:
	and.b32  	%r283, %r196, 4096;
	setp.eq.s32 	%p16, %r283, 0;
	@%p16 bra 	$L__BB0_32;
	ld.global.u32 	%r284, [%rd6+240];
	xor.b32  	%r330, %r330, %r284;
	ld.global.u32 	%r285, [%rd6+244];
	xor.b32  	%r329, %r329, %r285;
	ld.global.u32 	%r286, [%rd6+248];
	xor.b32  	%r328, %r328, %r286;
	ld.global.u32 	%r287, [%rd6+252];
	xor.b32  	%r327, %r327, %r287;
	ld.global.u32 	%r288, [%rd6+256];
	xor.b32  	%r326, %r326, %r288;
$L__BB0_32:
	and.b32  	%r290, %r196, 8192;
	setp.eq.s32 	%p17, %r290, 0;
	@%p17 bra 	$L__BB0_34;
	ld.global.u32 	%r291, [%rd6+260];
	xor.b32  	%r330, %r330, %r291;
	ld.global.u32 	%r292, [%rd6+264];
	xor.b32  	%r329, %r329, %r292;
	ld.global.u32 	%r293, [%rd6+268];
	xor.b32  	%r328, %r328, %r293;
	ld.global.u32 	%r294, [%rd6+272];
	xor.b32  	%r327, %r327, %r294;
	ld.global.u32 	%r295, [%rd6+276];
	xor.b32  	%r326, %r326, %r295;
$L__BB0_34:
	and.b32  	%r297, %r196, 16384;
	setp.eq.s32 	%p18, %r297, 0;
	@%p18 bra 	$L__BB0_36;
	ld.global.u32 	%r298, [%rd6+280];
	xor.b32  	%r330, %r330, %r298;
	ld.global.u32 	%r299, [%rd6+284];
	xor.b32  	%r329, %r329, %r299;
	ld.global.u32 	%r300, [%rd6+288];
	xor.b32  	%r328, %r328, %r300;
	ld.global.u32 	%r301, [%rd6+292];
	xor.b32  	%r327, %r327, %r301;
	ld.global.u32 	%r302, [%rd6+296];
	xor.b32  	%r326, %r326, %r302;
$L__BB0_36:
	and.b32  	%r304, %r196, 32768;
	setp.eq.s32 	%p19, %r304, 0;
	@%p19 bra 	$L__BB0_38;
	ld.global.u32 	%r305, [%rd6+300];
	xor.b32  	%r330, %r330, %r305;
	ld.global.u32 	%r306, [%rd6+304];
	xor.b32  	%r329, %r329, %r306;
	ld.global.u32 	%r307, [%rd6+308];
	xor.b32  	%r328, %r328, %r307;
	ld.global.u32 	%r308, [%rd6+312];
	xor.b32  	%r327, %r327, %r308;
	ld.global.u32 	%r309, [%rd6+316];
	xor.b32  	%r326, %r326, %r309;
$L__BB0_38:
	add.s32 	%r325, %r325, 16;
	setp.ne.s32 	%p20, %r325, 32;
	@%p20 bra 	$L__BB0_6;
	mad.lo.s32 	%r310, %r319, -31, %r11;
	add.s32 	%r319, %r310, 1;
	setp.ne.s32 	%p21, %r319, 5;
	@%p21 bra 	$L__BB0_5;
	st.global.u32 	[%rd2+4], %r330;
	st.global.u32 	[%rd2+8], %r329;
	st.global.u32 	[%rd2+12], %r328;
	st.global.u32 	[%rd2+16], %r327;
	st.global.u32 	[%rd2+20], %r326;
	add.s32 	%r313, %r313, 1;
	setp.lt.u32 	%p22, %r313, %r2;
	@%p22 bra 	$L__BB0_4;
$L__BB0_41:
	shr.u64 	%rd7, %rd17, 2;
	add.s32 	%r312, %r312, 1;
	setp.gt.u64 	%p23, %rd17, 3;
	mov.u64 	%rd17, %rd7;
	@%p23 bra 	$L__BB0_2;
$L__BB0_42:
	mov.b32 	%r311, 0;
	st.global.v2.u32 	[%rd2+24], {%r311, %r311};
	st.global.u32 	[%rd2+32], %r311;
	mov.b64 	%rd16, 0;
	st.global.u64 	[%rd2+40], %rd16;
	ret;

}
	// .globl	_Z15generate_kernelP17curandStateXORWOWiPj
.visible .entry _Z15generate_kernelP17curandStateXORWOWiPj(
	.param .u64 .ptr .align 1 _Z15generate_kernelP17curandStateXORWOWiPj_param_0,
	.param .u32 _Z15generate_kernelP17curandStateXORWOWiPj_param_1,
	.param .u64 .ptr .align 1 _Z15generate_kernelP17curandStateXORWOWiPj_param_2
)
{
	.reg .pred 	%p<6>;
	.reg .b32 	%r<153>;
	.reg .b32 	%f<2>;
	.reg .b64 	%rd<9>;
	.reg .b64 	%fd<2>;

	ld.param.u64 	%rd3, [_Z15generate_kernelP17curandStateXORWOWiPj_param_0];
	ld.param.u32 	%r62, [_Z15generate_kernelP17curandStateXORWOWiPj_param_1];
	ld.param.u64 	%rd2, [_Z15generate_kernelP17curandStateXORWOWiPj_param_2];
	cvta.to.global.u64 	%rd4, %rd3;
	mov.u32 	%r64, %tid.x;
	mov.u32 	%r65, %ctaid.x;
	mov.u32 	%r66, %ntid.x;
	mad.lo.s32 	%r1, %r65, %r66, %r64;
	mul.wide.s32 	%rd5, %r1, 48;
	add.s64 	%rd1, %rd4, %rd5;
	ld.global.v2.u32 	{%r151, %r150}, [%rd1];
	ld.global.v2.u32 	{%r149, %r148}, [%rd1+8];
	ld.global.v2.u32 	{%r147, %r146}, [%rd1+16];
	ld.global.v2.u32 	{%r8, %r9}, [%rd1+24];
	ld.global.f32 	%f1, [%rd1+32];
	ld.global.f64 	%fd1, [%rd1+40];
	setp.lt.s32 	%p1, %r62, 1;
	mov.b32 	%r152, 0;
	@%p1 bra 	$L__BB1_7;
	and.b32  	%r10, %r62, 3;
	setp.lt.u32 	%p2, %r62, 4;
	mov.b32 	%r152, 0;
	mov.u32 	%r132, %r151;
	@%p2 bra 	$L__BB1_4;
	and.b32  	%r70, %r62, 2147483644;
	neg.s32 	%r117, %r70;
	mov.b32 	%r152, 0;
	mov.u32 	%r119, %r151;
	mov.u32 	%r120, %r149;
	mov.u32 	%r121, %r148;
	mov.u32 	%r122, %r147;
	mov.u32 	%r124, %r150;
$L__BB1_3:
	mov.u32 	%r150, %r146;
	shr.u32 	%r71, %r124, 2;
	xor.b32  	%r72, %r71, %r124;
	shl.b32 	%r73, %r150, 4;
	shl.b32 	%r74, %r72, 1;
	xor.b32  	%r75, %r73, %r74;
	xor.b32  	%r76, %r75, %r150;
	xor.b32  	%r149, %r76, %r72;
	shr.u32 	%r77, %r120, 2;
	xor.b32  	%r78, %r77, %r120;
	shl.b32 	%r79, %r149, 4;
	shl.b32 	%r80, %r78, 1;
	xor.b32  	%r81, %r79, %r80;
	xor.b32  	%r82, %r81, %r149;
	xor.b32  	%r148, %r82, %r78;
	add.s32 	%r83, %r119, %r148;
	and.b32  	%r84, %r83, 1;
	shr.u32 	%r85, %r121, 2;
	xor.b32  	%r86, %r85, %r121;
	shl.b32 	%r87, %r148, 4;
	shl.b32 	%r88, %r86, 1;
	xor.b32  	%r89, %r87, %r88;
	xor.b32  	%r90, %r89, %r148;
	xor.b32  	%r147, %r90, %r86;
	add.s32 	%r91, %r119, %r147;
	or.b32  	%r92, %r91, -2;
	add.s32 	%r93, %r119, %r149;
	or.b32  	%r94, %r93, -2;
	add.s32 	%r95, %r152, %r84;
	sub.s32 	%r96, %r94, %r95;
	add.s32 	%r97, %r92, %r96;
	shr.u32 	%r98, %r122, 2;
	xor.b32  	%r99, %r98, %r122;
	shl.b32 	%r100, %r147, 4;
	shl.b32 	%r101, %r99, 1;
	xor.b32  	%r102, %r100, %r101;
	xor.b32  	%r103, %r102, %r147;
	xor.b32  	%r146, %r103, %r99;
	add.s32 	%r132, %r119, 1449748;
	add.s32 	%r104, %r119, %r146;
	and.b32  	%r105, %r104, 1;
	sub.s32 	%r106, %r105, %r97;
	add.s32 	%r152, %r106, -2;
	add.s32 	%r117, %r117, 4;
	setp.ne.s32 	%p3, %r117, 0;
	mov.u32 	%r119, %r132;
	mov.u32 	%r120, %r149;
	mov.u32 	%r121, %r148;
	mov.u32 	%r122, %r147;
	mov.u32 	%r124, %r150;
	@%p3 bra 	$L__BB1_3;
$L__BB1_4:
	mad.lo.s32 	%r151, %r62, 362437, %r151;
	setp.eq.s32 	%p4, %r10, 0;
	@%p4 bra 	$L__BB1_7;
	add.s32 	%r139, %r132, 362437;
	neg.s32 	%r138, %r10;
	mov.u32 	%r145, %r150;
$L__BB1_6:
	.pragma "nounroll";
	mov.u32 	%r150, %r149;
	mov.u32 	%r149, %r148;
	mov.u32 	%r148, %r147;
	mov.u32 	%r147, %r146;
	shr.u32 	%r107, %r145, 2;
	xor.b32  	%r108, %r107, %r145;
	shl.b32 	%r109, %r147, 4;
	shl.b32 	%r110, %r108, 1;
	xor.b32  	%r111, %r109, %r110;
	xor.b32  	%r112, %r111, %r147;
	xor.b32  	%r146, %r112, %r108;
	add.s32 	%r113, %r139, %r146;
	and.b32  	%r114, %r113, 1;
	add.s32 	%r152, %r114, %r152;
	add.s32 	%r139, %r139, 362437;
	add.s32 	%r138, %r138, 1;
	setp.ne.s32 	%p5, %r138, 0;
	mov.u32 	%r145, %r150;
	@%p5 bra 	$L__BB1_6;
$L__BB1_7:
	cvta.to.global.u64 	%rd6, %rd2;
	st.global.v2.u32 	[%rd1], {%r151, %r150};
	st.global.v2.u32 	[%rd1+8], {%r149, %r148};
	st.global.v2.u32 	[%rd1+16], {%r147, %r146};
	st.global.v2.u32 	[%rd1+24], {%r8, %r9};
	st.global.f32 	[%rd1+32], %f1;
	st.global.f64 	[%rd1+40], %fd1;
	mul.wide.s32 	%rd7, %r1, 4;
	add.s64 	%rd8, %rd6, %rd7;
	ld.global.u32 	%r115, [%rd8];
	add.s32 	%r116, %r115, %r152;
	st.global.u32 	[%rd8], %r116;
	ret;

}
	// .globl	_Z23generate_uniform_kernelP17curandStateXORWOWPf
.visible .entry _Z23generate_uniform_kernelP17curandStateXORWOWPf(
	.param .u64 .ptr .align 1 _Z23generate_uniform_kernelP17curandStateXORWOWPf_param_0,
	.param .u64 .ptr .align 1 _Z23generate_uniform_kernelP17curandStateXORWOWPf_param_1
)
{
	.reg .b32 	%r<20>;
	.reg .b32 	%f<3>;
	.reg .b64 	%rd<9>;

	ld.param.u64 	%rd1, [_Z23generate_uniform_kernelP17curandStateXORWOWPf_param_0];
	ld.param.u64 	%rd2, [_Z23generate_uniform_kernelP17curandStateXORWOWPf_param_1];
	cvta.to.global.u64 	%rd3, %rd2;
	cvta.to.global.u64 	%rd4, %rd1;
	mov.u32 	%r1, %tid.x;
	mov.u32 	%r2, %ctaid.x;
	mov.u32 	%r3, %ntid.x;
	mad.lo.s32 	%r4, %r2, %r3, %r1;
	mul.wide.s32 	%rd5, %r4, 48;
	add.s64 	%rd6, %rd4, %rd5;
	ld.global.v2.u32 	{%r5, %r6}, [%rd6];
	ld.global.v2.u32 	{%r7, %r8}, [%rd6+8];
	ld.global.v2.u32 	{%r9, %r10}, [%rd6+16];
	shr.u32 	%r11, %r6, 2;
	xor.b32  	%r12, %r11, %r6;
	shl.b32 	%r13, %r10, 4;
	shl.b32 	%r14, %r12, 1;
	xor.b32  	%r15, %r13, %r14;
	xor.b32  	%r16, %r15, %r10;
	xor.b32  	%r17, %r16, %r12;
	add.s32 	%r18, %r5, 362437;
	add.s32 	%r19, %r17, %r18;
	cvt.rn.f32.u32 	%f1, %r19;
	fma.rn.f32 	%f2, %f1, 0f2F800000, 0f2F000000;
	st.global.v2.u32 	[%rd6], {%r18, %r7};
	st.global.v2.u32 	[%rd6+8], {%r8, %r9};
	st.global.v2.u32 	[%rd6+16], {%r10, %r17};
	mul.wide.s32 	%rd7, %r4, 4;
	add.s64 	%rd8, %rd3, %rd7;
	st.global.f32 	[%rd8], %f2;
	ret;

}


// ===== COMPILED SASS (sm_100) =====

	.target	sm_100

	.elftype	@"ET_EXEC"


//--------------------- .note.nv.tkinfo           --------------------------
	.section	.note.nv.tkinfo,"",@"SHT_NOTE"
	.sectionflags	@"SHF_NOTE_NV_TKINFO"
	.tkinfo
        /*0018*/ 	.word	0x00000002
        /*0030*/ 	.string	""
        /*0030*/ 	.string	"ptxas"
        /*0030*/ 	.string	"Cuda compilation tools, release 13.0, V13.0.88"
        /*0030*/ 	.string	"Build cuda_13.0.r13.0/compiler.36424714_0"
        /*0030*/ 	.string	"-arch sm_100 -m 64 "



//--------------------- .note.nv.cuinfo           --------------------------
	.section	.note.nv.cuinfo,"",@"SHT_NOTE"
	.sectionflags	@"SHF_NOTE_NV_CUINFO"
        /*0018*/ 	.short	0x0002
        /*001a*/ 	.short	0x0064
        /*001c*/ 	.short	0x0082
	.zero		2


//--------------------- .nv.info                  --------------------------
	.section	.nv.info,"",@"SHT_CUDA_INFO"
	.align	4


	//----- nvinfo : EIATTR_REGCOUNT
	.align		4
        /*0000*/ 	.byte	0x04, 0x2f
        /*0002*/ 	.short	(.L_10 - .L_9)
	.align		4
.L_9:
        /*0004*/ 	.word	index@(_Z12setup_kernelP17curandStateXORWOW)
        /*0008*/ 	.word	0x0000001f


	//----- nvinfo : EIATTR_FRAME_SIZE
	.align		4
.L_10:
        /*000c*/ 	.byte	0x04, 0x11
        /*000e*/ 	.short	(.L_12 - .L_11)
	.align		4
.L_11:
        /*0010*/ 	.word	index@(_Z12setup_kernelP17curandStateXORWOW)
        /*0014*/ 	.word	0x00000000


	//----- nvinfo : EIATTR_REGCOUNT
	.align		4
.L_12:
        /*0018*/ 	.byte	0x04, 0x2f
        /*001a*/ 	.short	(.L_14 - .L_13)
	.align		4
.L_13:
        /*001c*/ 	.word	index@(_Z15generate_kernelP17curandStateXORWOWiPj)
        /*0020*/ 	.word	0x0000001b


	//----- nvinfo : EIATTR_FRAME_SIZE
	.align		4
.L_14:
        /*0024*/ 	.byte	0x04, 0x11
        /*0026*/ 	.short	(.L_16 - .L_15)
	.align		4
.L_15:
        /*0028*/ 	.word	index@(_Z15generate_kernelP17curandStateXORWOWiPj)
        /*002c*/ 	.word	0x00000000


	//----- nvinfo : EIATTR_REGCOUNT
	.align		4
.L_16:
        /*0030*/ 	.byte	0x04, 0x2f
        /*0032*/ 	.short	(.L_18 - .L_17)
	.align		4
.L_17:
        /*0034*/ 	.word	index@(_Z23generate_uniform_kernelP17curandStateXORWOWPf)
        /*0038*/ 	.word	0x00000014


	//----- nvinfo : EIATTR_FRAME_SIZE
	.align		4
.L_18:
        /*003c*/ 	.byte	0x04, 0x11
        /*003e*/ 	.short	(.L_20 - .L_19)
	.align		4
.L_19:
        /*0040*/ 	.word	index@(_Z23generate_uniform_kernelP17curandStateXORWOWPf)
        /*0044*/ 	.word	0x00000000


	//----- nvinfo : EIATTR_MIN_STACK_SIZE
	.align		4
.L_20:
        /*0048*/ 	.byte	0x04, 0x12
        /*004a*/ 	.short	(.L_22 - .L_21)
	.align		4
.L_21:
        /*004c*/ 	.word	index@(_Z23generate_uniform_kernelP17curandStateXORWOWPf)
        /*0050*/ 	.word	0x00000000


	//----- nvinfo : EIATTR_MIN_STACK_SIZE
	.align		4
.L_22:
        /*0054*/ 	.byte	0x04, 0x12
        /*0056*/ 	.short	(.L_24 - .L_23)
	.align		4
.L_23:
        /*0058*/ 	.word	index@(_Z15generate_kernelP17curandStateXORWOWiPj)
        /*005c*/ 	.word	0x00000000


	//----- nvinfo : EIATTR_MIN_STACK_SIZE
	.align		4
.L_24:
        /*0060*/ 	.byte	0x04, 0x12
        /*0062*/ 	.short	(.L_26 - .L_25)
	.align		4
.L_25:
        /*0064*/ 	.word	index@(_Z12setup_kernelP17curandStateXORWOW)
        /*0068*/ 	.word	0x00000000
.L_26:


//--------------------- .nv.compat                --------------------------
	.section	.nv.compat,"",@"SHT_CUDA_COMPAT_INFO"
	.align	4
        /*0000*/ 	.byte	0x02, 0x09, 0x00, 0x00, 0x02, 0x02, 0x01, 0x00, 0x02, 0x05, 0x05, 0x00, 0x03, 0x07, 0x01, 0x01
        /*0010*/ 	.byte	0x02, 0x03, 0x00, 0x00, 0x02, 0x06, 0x01, 0x00, 0x04, 0x0b, 0x08, 0x00, 0x09, 0x00, 0x00, 0x00
        /*0020*/ 	.byte	0x00, 0x00, 0x00, 0x00


//--------------------- .nv.info._Z23generate_uniform_kernelP17curandStateXORWOWPf --------------------------
	.section	.nv.info._Z23generate_uniform_kernelP17curandStateXORWOWPf,"",@"SHT_CUDA_INFO"
	.sectionflags	@""
	.align	4


	//----- nvinfo : EIATTR_CUDA_API_VERSION
	.align		4
        /*0000*/ 	.byte	0x04, 0x37
        /*0002*/ 	.short	(.L_28 - .L_27)
.L_27:
        /*0004*/ 	.word	0x00000082


	//----- nvinfo : EIATTR_KPARAM_INFO
	.align		4
.L_28:
        /*0008*/ 	.byte	0x04, 0x17
        /*000a*/ 	.short	(.L_30 - .L_29)
.L_29:
        /*000c*/ 	.word	0x00000000
        /*0010*/ 	.short	0x0001
        /*0012*/ 	.short	0x0008
        /*0014*/ 	.byte	0x00, 0xf5, 0x21, 0x00


	//----- nvinfo : EIATTR_KPARAM_INFO
	.align		4
.L_30:
        /*0018*/ 	.byte	0x04, 0x17
        /*001a*/ 	.short	(.L_32 - .L_31)
.L_31:
        /*001c*/ 	.word	0x00000000
        /*0020*/ 	.short	0x0000
        /*0022*/ 	.short	0x0000
        /*0024*/ 	.byte	0x00, 0xf5, 0x21, 0x00


	//----- nvinfo : EIATTR_SPARSE_MMA_MASK
	.align		4
.L_32:
        /*0028*/ 	.byte	0x03, 0x50
        /*002a*/ 	.short	0x0000


	//----- nvinfo : EIATTR_MAXREG_COUNT
	.align		4
        /*002c*/ 	.byte	0x03, 0x1b
        /*002e*/ 	.short	0x00ff


	//----- nvinfo : EIATTR_MERCURY_ISA_VERSION
	.align		4
        /*0030*/ 	.byte	0x03, 0x5f
        /*0032*/ 	.short	0x0101


	//----- nvinfo : EIATTR_VRC_CTA_INIT_COUNT
	.align		4
        /*0034*/ 	.byte	0x02, 0x4a
	.zero		1
	.zero		1


	//----- nvinfo : EIATTR_EXIT_INSTR_OFFSETS
	.align		4
        /*0038*/ 	.byte	0x04, 0x1c
        /*003a*/ 	.short	(.L_34 - .L_33)


	//   ....[0]....
.L_33:
        /*003c*/ 	.word	0x00000200


	//----- nvinfo : EIATTR_CBANK_PARAM_SIZE
	.align		4
.L_34:
        /*0040*/ 	.byte	0x03, 0x19
        /*0042*/ 	.short	0x0010


	//----- nvinfo : EIATTR_PARAM_CBANK
	.align		4
        /*0044*/ 	.byte	0x04, 0x0a
        /*0046*/ 	.short	(.L_36 - .L_35)
	.align		4
.L_35:
        /*0048*/ 	.word	index@(.nv.constant0._Z23generate_uniform_kernelP17curandStateXORWOWPf)
        /*004c*/ 	.short	0x0380
        /*004e*/ 	.short	0x0010


	//----- nvinfo : EIATTR_SW_WAR
	.align		4
.L_36:
        /*0050*/ 	.byte	0x04, 0x36
        /*0052*/ 	.short	(.L_38 - .L_37)
.L_37:
        /*0054*/ 	.word	0x00000008
.L_38:


//--------------------- .nv.info._Z15generate_kernelP17curandStateXORWOWiPj --------------------------
	.section	.nv.info._Z15generate_kernelP17curandStateXORWOWiPj,"",@"SHT_CUDA_INFO"
	.sectionflags	@""
	.align	4


	//----- nvinfo : EIATTR_CUDA_API_VERSION
	.align		4
        /*0000*/ 	.byte	0x04, 0x37
        /*0002*/ 	.short	(.L_40 - .L_39)
.L_39:
        /*0004*/ 	.word	0x00000082


	//----- nvinfo : EIATTR_KPARAM_INFO
	.align		4
.L_40:
        /*0008*/ 	.byte	0x04, 0x17
        /*000a*/ 	.short	(.L_42 - .L_41)
.L_41:
        /*000c*/ 	.word	0x00000000
        /*0010*/ 	.short	0x0002
        /*0012*/ 	.short	0x0010
        /*0014*/ 	.byte	0x00, 0xf5, 0x21, 0x00


	//----- nvinfo : EIATTR_KPARAM_INFO
	.align		4
.L_42:
        /*0018*/ 	.byte	0x04, 0x17
        /*001a*/ 	.short	(.L_44 - .L_43)
.L_43:
        /*001c*/ 	.word	0x00000000
        /*0020*/ 	.short	0x0001
        /*0022*/ 	.short	0x0008
        /*0024*/ 	.byte	0x00, 0xf0, 0x11, 0x00


	//----- nvinfo : EIATTR_KPARAM_INFO
	.align		4
.L_44:
        /*0028*/ 	.byte	0x04, 0x17
        /*002a*/ 	.short	(.L_46 - .L_45)
.L_45:
        /*002c*/ 	.word	0x00000000
        /*0030*/ 	.short	0x0000
        /*0032*/ 	.short	0x0000
        /*0034*/ 	.byte	0x00, 0xf5, 0x21, 0x00


	//----- nvinfo : EIATTR_SPARSE_MMA_MASK
	.align		4
.L_46:
        /*0038*/ 	.byte	0x03, 0x50
        /*003a*/ 	.short	0x0000


	//----- nvinfo : EIATTR_MAXREG_COUNT
	.align		4
        /*003c*/ 	.byte	0x03, 0x1b
        /*003e*/ 	.short	0x00ff


	//----- nvinfo : EIATTR_MERCURY_ISA_VERSION
	.align		4
        /*0040*/ 	.byte	0x03, 0x5f
        /*0042*/ 	.short	0x0101


	//----- nvinfo : EIATTR_VRC_CTA_INIT_COUNT
	.align		4
        /*0044*/ 	.byte	0x02, 0x4a
	.zero		1
	.zero		1


	//----- nvinfo : EIATTR_EXIT_INSTR_OFFSETS
	.align		4
        /*0048*/ 	.byte	0x04, 0x1c
        /*004a*/ 	.short	(.L_48 - .L_47)


	//   ....[0]....
.L_47:
        /*004c*/ 	.word	0x000006a0


	//----- nvinfo : EIATTR_CBANK_PARAM_SIZE
	.align		4
.L_48:
        /*0050*/ 	.byte	0x03, 0x19
        /*0052*/ 	.short	0x0018


	//----- nvinfo : EIATTR_PARAM_CBANK
	.align		4
        /*0054*/ 	.byte	0x04, 0x0a
        /*0056*/ 	.short	(.L_50 - .L_49)
	.align		4
.L_49:
        /*0058*/ 	.word	index@(.nv.constant0._Z15generate_kernelP17curandStateXORWOWiPj)
        /*005c*/ 	.short	0x0380
        /*005e*/ 	.short	0x0018


	//----- nvinfo : EIATTR_SW_WAR
	.align		4
.L_50:
        /*0060*/ 	.byte	0x04, 0x36
        /*0062*/ 	.short	(.L_52 - .L_51)
.L_51:
        /*0064*/ 	.word	0x00000008
.L_52:


//--------------------- .nv.info._Z12setup_kernelP17curandStateXORWOW --------------------------
	.section	.nv.info._Z12setup_kernelP17curandStateXORWOW,"",@"SHT_CUDA_INFO"
	.sectionflags	@""
	.align	4


	//----- nvinfo : EIATTR_CUDA_API_VERSION
	.align		4
        /*0000*/ 	.byte	0x04, 0x37
        /*0002*/ 	.short	(.L_54 - .L_53)
.L_53:
        /*0004*/ 	.word	0x00000082


	//----- nvinfo : EIATTR_KPARAM_INFO
	.align		4
.L_54:
        /*0008*/ 	.byte	0x04, 0x17
        /*000a*/ 	.short	(.L_56 - .L_55)
.L_55:
        /*000c*/ 	.word	0x00000000
        /*0010*/ 	.short	0x0000
        /*0012*/ 	.short	0x0000
        /*0014*/ 	.byte	0x00, 0xf5, 0x21, 0x00


	//----- nvinfo : EIATTR_SPARSE_MMA_MASK
	.align		4
.L_56:
        /*0018*/ 	.byte	0x03, 0x50
        /*001a*/ 	.short	0x0000


	//----- nvinfo : EIATTR_MAXREG_COUNT
	.align		4
        /*001c*/ 	.byte	0x03, 0x1b
        /*001e*/ 	.short	0x00ff


	//----- nvinfo : EIATTR_MERCURY_ISA_VERSION
	.align		4
        /*0020*/ 	.byte	0x03, 0x5f
        /*0022*/ 	.short	0x0101


	//----- nvinfo : EIATTR_VRC_CTA_INIT_COUNT
	.align		4
        /*0024*/ 	.byte	0x02, 0x4a
	.zero		1
	.zero		1


	//----- nvinfo : EIATTR_EXIT_INSTR_OFFSETS
	.align		4
        /*0028*/ 	.byte	0x04, 0x1c
        /*002a*/ 	.short	(.L_58 - .L_57)


	//   ....[0]....
.L_57:
        /*002c*/ 	.word	0x00000e80


	//----- nvinfo : EIATTR_CRS_STACK_SIZE
	.align		4
.L_58:
        /*0030*/ 	.byte	0x04, 0x1e
        /*0032*/ 	.short	(.L_60 - .L_59)
.L_59:
        /*0034*/ 	.word	0x00000000


	//----- nvinfo : EIATTR_CBANK_PARAM_SIZE
	.align		4
.L_60:
        /*0038*/ 	.byte	0x03, 0x19
        /*003a*/ 	.short	0x0008


	//----- nvinfo : EIATTR_PARAM_CBANK
	.align		4
        /*003c*/ 	.byte	0x04, 0x0a
        /*003e*/ 	.short	(.L_62 - .L_61)
	.align		4
.L_61:
        /*0040*/ 	.word	index@(.nv.constant0._Z12setup_kernelP17curandStateXORWOW)
        /*0044*/ 	.short	0x0380
        /*0046*/ 	.short	0x0008


	//----- nvinfo : EIATTR_SW_WAR
	.align		4
.L_62:
        /*0048*/ 	.byte	0x04, 0x36
        /*004a*/ 	.short	(.L_64 - .L_63)
.L_63:
        /*004c*/ 	.word	0x00000008
.L_64:


//--------------------- .nv.callgraph             --------------------------
	.section	.nv.callgraph,"",@"SHT_CUDA_CALLGRAPH"
	.align	4
	.sectionentsize	8
	.align		4
        /*0000*/ 	.word	0x00000000
	.align		4
        /*0004*/ 	.word	0xffffffff
	.align		4
        /*0008*/ 	.word	0x00000000
	.align		4
        /*000c*/ 	.word	0xfffffffe
	.align		4
        /*0010*/ 	.word	0x00000000
	.align		4
        /*0014*/ 	.word	0xfffffffd
	.align		4
        /*0018*/ 	.word	0x00000000
	.align		4
        /*001c*/ 	.word	0xfffffffc


//--------------------- .nv.constant4             --------------------------
	.section	.nv.constant4,"a",@progbits
	.align	8
	.align		8
.nv.constant4:
        /*0000*/ 	.dword	precalc_xorwow_matrix
	.align		8
        /*0008*/ 	.dword	precalc_xorwow_offset_matrix
	.align		8
        /*0010*/ 	.dword	mrg32k3aM1
	.align		8
        /*0018*/ 	.dword	mrg32k3aM2
	.align		8
        /*0020*/ 	.dword	mrg32k3aM1SubSeq
	.align		8
        /*0028*/ 	.dword	mrg32k3aM2SubSeq
	.align		8
        /*0030*/ 	.dword	mrg32k3aM1Seq
	.align		8
        /*0038*/ 	.dword	mrg32k3aM2Seq


//--------------------- .nv.constant3             --------------------------
	.section	.nv.constant3,"a",@progbits
	.align	8
.nv.constant3:
	.type		__cr_lgamma_table,@object
	.size		__cr_lgamma_table,(.L_8 - __cr_lgamma_table)
__cr_lgamma_table:
        /*0000*/ 	.byte	0x00, 0x00, 0x00, 0x00, 0x00, 0x00, 0x00, 0x00, 0x00, 0x00, 0x00, 0x00, 0x00, 0x00, 0x00, 0x00
        /*0010*/ 	.byte	0xef, 0x39, 0xfa, 0xfe, 0x42, 0x2e, 0xe6, 0x3f, 0x02, 0x20, 0x2a, 0xfa, 0x0b, 0xab, 0xfc, 0x3f
        /*0020*/ 	.byte	0xf9, 0x2c, 0x92, 0x7c, 0xa7, 0x6c, 0x09, 0x40, 0xc9, 0x79, 0x44, 0x3c, 0x64, 0x26, 0x13, 0x40
        /*0030*/ 	.byte	0xca, 0x01, 0xcf, 0x3a, 0x27, 0x51, 0x1a, 0x40, 0x30, 0xcc, 0x2d, 0xf3, 0xe1, 0x0c, 0x21, 0x40
        /*0040*/ 	.byte	0x0d, 0xb7, 0xfc, 0x82, 0x8e, 0x35, 0x25, 0x40
.L_8:


//--------------------- .text._Z23generate_uniform_kernelP17curandStateXORWOWPf --------------------------
	.section	.text._Z23generate_uniform_kernelP17curandStateXORWOWPf,"ax",@progbits
	.align	128
        .global         _Z23generate_uniform_kernelP17curandStateXORWOWPf
        .type           _Z23generate_uniform_kernelP17curandStateXORWOWPf,@function
        .size           _Z23generate_uniform_kernelP17curandStateXORWOWPf,(.L_x_15 - _Z23generate_uniform_kernelP17curandStateXORWOWPf)
        .other          _Z23generate_uniform_kernelP17curandStateXORWOWPf,@"STO_CUDA_ENTRY STV_DEFAULT"
_Z23generate_uniform_kernelP17curandStateXORWOWPf:
.text._Z23generate_uniform_kernelP17curandStateXORWOWPf:
[----:B------:R-:W-:Y:S01]  /*0000*/  LDC R1, c[0x0][0x37c] ;  /* 0x0000df00ff017b82 */ /* 0x000fe20000000800 */
[----:B------:R-:W0:Y:S07]  /*0010*/  S2R R11, SR_TID.X ;  /* 0x00000000000b7919 */ /* 0x000e2e0000002100 */
[----:B------:R-:W0:Y:S01]  /*0020*/  S2UR UR6, SR_CTAID.X ;  /* 0x00000000000679c3 */ /* 0x000e220000002500 */
[----:B------:R-:W1:Y:S07]  /*0030*/  LDCU.64 UR4, c[0x0][0x358] ;  /* 0x00006b00ff0477ac */ /* 0x000e6e0008000a00 */
[----:B------:R-:W0:Y:S08]  /*0040*/  LDC R0, c[0x0][0x360] ;  /* 0x0000d800ff007b82 */ /* 0x000e300000000800 */
[----:B------:R-:W2:Y:S08]  /*0050*/  LDC.64 R2, c[0x0][0x380] ;  /* 0x0000e000ff027b82 */ /* 0x000eb00000000a00 */
[----:B------:R-:W3:Y:S01]  /*0060*/  LDC.64 R8, c[0x0][0x388] ;  /* 0x0000e200ff087b82 */ /* 0x000ee20000000a00 */
[----:B0-----:R-:W-:-:S04]  /*0070*/  IMAD R11, R0, UR6, R11 ;  /* 0x00000006000b7c24 */ /* 0x001fc8000f8e020b */
[----:B--2---:R-:W-:-:S05]  /*0080*/  IMAD.WIDE R2, R11, 0x30, R2 ;  /* 0x000000300b027825 */ /* 0x004fca00078e0202 */
[----:B-1----:R-:W2:Y:S04]  /*0090*/  LDG.E.64 R12, desc[UR4][R2.64] ;  /* 0x00000004020c7981 */ /* 0x002ea8000c1e1b00 */
[----:B------:R-:W4:Y:S04]  /*00a0*/  LDG.E.64 R6, desc[UR4][R2.64+0x10] ;  /* 0x0000100402067981 */ /* 0x000f28000c1e1b00 */
[----:B------:R-:W5:Y:S01]  /*00b0*/  LDG.E.64 R4, desc[UR4][R2.64+0x8] ;  /* 0x0000080402047981 */ /* 0x000f62000c1e1b00 */
[----:B---3--:R-:W-:Y:S01]  /*00c0*/  IMAD.WIDE R8, R11, 0x4, R8 ;  /* 0x000000040b087825 */ /* 0x008fe200078e0208 */
[----:B--2---:R-:W-:-:S03]  /*00d0*/  SHF.R.U32.HI R0, RZ, 0x2, R13 ;  /* 0x00000002ff007819 */ /* 0x004fc6000001160d */
[----:B------:R-:W-:Y:S01]  /*00e0*/  VIADD R12, R12, 0x587c5 ;  /* 0x000587c50c0c7836 */ /* 0x000fe20000000000 */
[----:B------:R-:W-:Y:S01]  /*00f0*/  LOP3.LUT R0, R0, R13, RZ, 0x3c, !PT ;  /* 0x0000000d00007212 */ /* 0x000fe200078e3cff */
[C---:B----4-:R-:W-:Y:S02]  /*0100*/  IMAD.SHL.U32 R10, R7.reuse, 0x10, RZ ;  /* 0x00000010070a7824 */ /* 0x050fe400078e00ff */
[----:B------:R-:W-:Y:S01]  /*0110*/  IMAD.MOV.U32 R15, RZ, RZ, R6 ;  /* 0x000000ffff0f7224 */ /* 0x000fe200078e0006 */
[----:B------:R-:W-:Y:S01]  /*0120*/  SHF.L.U32 R13, R0, 0x1, RZ ;  /* 0x00000001000d7819 */ /* 0x000fe200000006ff */
[----:B------:R-:W-:Y:S01]  /*0130*/  IMAD.MOV.U32 R16, RZ, RZ, R7 ;  /* 0x000000ffff107224 */ /* 0x000fe200078e0007 */
[----:B-----5:R-:W-:Y:S02]  /*0140*/  MOV R14, R5 ;  /* 0x00000005000e7202 */ /* 0x020fe40000000f00 */
[----:B------:R-:W-:-:S03]  /*0150*/  LOP3.LUT R13, R7, R10, R13, 0x96, !PT ;  /* 0x0000000a070d7212 */ /* 0x000fc600078e960d */
[----:B------:R-:W-:Y:S01]  /*0160*/  STG.E.64 desc[UR4][R2.64+0x8], R14 ;  /* 0x0000080e02007986 */ /* 0x000fe2000c101b04 */
[----:B------:R-:W-:Y:S01]  /*0170*/  LOP3.LUT R17, R13, R0, RZ, 0x3c, !PT ;  /* 0x000000000d117212 */ /* 0x000fe200078e3cff */
[----:B------:R-:W-:-:S03]  /*0180*/  IMAD.MOV.U32 R13, RZ, RZ, 0x2f800000 ;  /* 0x2f800000ff0d7424 */ /* 0x000fc600078e00ff */
[----:B------:R-:W-:Y:S01]  /*0190*/  IADD3 R0, PT, PT, R17, R12, RZ ;  /* 0x0000000c11007210 */ /* 0x000fe20007ffe0ff */
[----:B------:R-:W-:Y:S03]  /*01a0*/  STG.E.64 desc[UR4][R2.64+0x10], R16 ;  /* 0x0000101002007986 */ /* 0x000fe6000c101b04 */
[----:B------:R-:W-:-:S05]  /*01b0*/  I2FP.F32.U32 R0, R0 ;  /* 0x0000000000007245 */ /* 0x000fca0000201000 */
[----:B------:R-:W-:Y:S01]  /*01c0*/  FFMA R5, R0, R13, 1.1641532182693481445e-10 ;  /* 0x2f00000000057423 */ /* 0x000fe2000000000d */
[----:B------:R-:W-:-:S05]  /*01d0*/  MOV R13, R4 ;  /* 0x00000004000d7202 */ /* 0x000fca0000000f00 */
[----:B------:R-:W-:Y:S04]  /*01e0*/  STG.E.64 desc[UR4][R2.64], R12 ;  /* 0x0000000c02007986 */ /* 0x000fe8000c101b04 */
[----:B------:R-:W-:Y:S01]  /*01f0*/  STG.E desc[UR4][R8.64], R5 ;  /* 0x0000000508007986 */ /* 0x000fe2000c101904 */
[----:B------:R-:W-:Y:S05]  /*0200*/  EXIT ;  /* 0x000000000000794d */ /* 0x000fea0003800000 */
.L_x_0:
[----:B------:R-:W-:-:S00]  /*0210*/  BRA `(.L_x_0) ;  /* 0xfffffffc00fc7947 */ /* 0x000fc0000383ffff */
[----:B------:R-:W-:-:S00]  /*0220*/  NOP ;  /* 0x0000000000007918 */ /* 0x000fc00000000000 */
        /* <DEDUP_REMOVED lines=13> */
.L_x_15:


//--------------------- .text._Z15generate_kernelP17curandStateXORWOWiPj --------------------------
	.section	.text._Z15generate_kernelP17curandStateXORWOWiPj,"ax",@progbits
	.align	128
        .global         _Z15generate_kernelP17curandStateXORWOWiPj
        .type           _Z15generate_kernelP17curandStateXORWOWiPj,@function
        .size           _Z15generate_kernelP17curandStateXORWOWiPj,(.L_x_16 - _Z15generate_kernelP17curandStateXORWOWiPj)
        .other          _Z15generate_kernelP17curandStateXORWOWiPj,@"STO_CUDA_ENTRY STV_DEFAULT"
_Z15generate_kernelP17curandStateXORWOWiPj:
.text._Z15generate_kernelP17curandStateXORWOWiPj:
[----:B------:R-:W-:Y:S01]  /*0000*/  LDC R1, c[0x0][0x37c] ;  /* 0x0000df00ff017b82 */ /* 0x000fe20000000800 */
[----:B------:R-:W0:Y:S07]  /*0010*/  S2R R12, SR_TID.X ;  /* 0x00000000000c7919 */ /* 0x000e2e0000002100 */
[----:B------:R-:W1:Y:S01]  /*0020*/  LDC R17, c[0x0][0x388] ;  /* 0x0000e200ff117b82 */ /* 0x000e620000000800 */
[----:B------:R-:W2:Y:S07]  /*0030*/  LDCU.64 UR4, c[0x0][0x358] ;  /* 0x00006b00ff0477ac */ /* 0x000eae0008000a00 */
[----:B------:R-:W0:Y:S08]  /*0040*/  S2UR UR6, SR_CTAID.X ;  /* 0x00000000000679c3 */ /* 0x000e300000002500 */
[----:B------:R-:W0:Y:S08]  /*0050*/  LDC R3, c[0x0][0x360] ;  /* 0x0000d800ff037b82 */ /* 0x000e300000000800 */
[----:B------:R-:W3:Y:S01]  /*0060*/  LDC.64 R10, c[0x0][0x380] ;  /* 0x0000e000ff0a7b82 */ /* 0x000ee20000000a00 */
[----:B-1----:R-:W-:Y:S01]  /*0070*/  ISETP.GE.AND P0, PT, R17, 0x1, PT ;  /* 0x000000011100780c */ /* 0x002fe20003f06270 */
[----:B------:R-:W-:-:S02]  /*0080*/  IMAD.MOV.U32 R0, RZ, RZ, RZ ;  /* 0x000000ffff007224 */ /* 0x000fc400078e00ff */
[----:B0-----:R-:W-:-:S04]  /*0090*/  IMAD R12, R3, UR6, R12 ;  /* 0x00000006030c7c24 */ /* 0x001fc8000f8e020c */
[----:B---3--:R-:W-:-:S05]  /*00a0*/  IMAD.WIDE R10, R12, 0x30, R10 ;  /* 0x000000300c0a7825 */ /* 0x008fca00078e020a */
[----:B--2---:R0:W5:Y:S04]  /*00b0*/  LDG.E R13, desc[UR4][R10.64+0x20] ;  /* 0x000020040a0d7981 */ /* 0x004168000c1e1900 */
[----:B------:R0:W5:Y:S04]  /*00c0*/  LDG.E.64 R8, desc[UR4][R10.64+0x28] ;  /* 0x000028040a087981 */ /* 0x000168000c1e1b00 */
[----:B------:R0:W5:Y:S04]  /*00d0*/  LDG.E.64 R6, desc[UR4][R10.64] ;  /* 0x000000040a067981 */ /* 0x000168000c1e1b00 */
[----:B------:R0:W5:Y:S04]  /*00e0*/  LDG.E.64 R14, desc[UR4][R10.64+0x8] ;  /* 0x000008040a0e7981 */ /* 0x000168000c1e1b00 */
[----:B------:R0:W5:Y:S04]  /*00f0*/  LDG.E.64 R4, desc[UR4][R10.64+0x10] ;  /* 0x000010040a047981 */ /* 0x000168000c1e1b00 */
[----:B------:R0:W5:Y:S01]  /*0100*/  LDG.E.64 R2, desc[UR4][R10.64+0x18] ;  /* 0x000018040a027981 */ /* 0x000162000c1e1b00 */
[----:B------:R-:W-:Y:S05]  /*0110*/  @!P0 BRA `(.L_x_1) ;  /* 0x0000000400348947 */ /* 0x000fea0003800000 */
[C---:B------:R-:W-:Y:S01]  /*0120*/  ISETP.GE.U32.AND P0, PT, R17.reuse, 0x4, PT ;  /* 0x000000041100780c */ /* 0x040fe20003f06070 */
[----:B------:R-:W-:Y:S01]  /*0130*/  IMAD.MOV.U32 R0, RZ, RZ, RZ ;  /* 0x000000ffff007224 */ /* 0x000fe200078e00ff */
[----:B------:R-:W-:Y:S01]  /*0140*/  LOP3.LUT R16, R17, 0x3, RZ, 0xc0, !PT ;  /* 0x0000000311107812 */ /* 0x000fe200078ec0ff */
[----:B-----5:R-:W-:-:S10]  /*0150*/  IMAD.MOV.U32 R18, RZ, RZ, R6 ;  /* 0x000000ffff127224 */ /* 0x020fd400078e0006 */
[----:B------:R-:W-:Y:S05]  /*0160*/  @!P0 BRA `(.L_x_2) ;  /* 0x0000000000bc8947 */ /* 0x000fea0003800000 */
[----:B------:R-:W-:Y:S01]  /*0170*/  LOP3.LUT R19, R17, 0x7ffffffc, RZ, 0xc0, !PT ;  /* 0x7ffffffc11137812 */ /* 0x000fe200078ec0ff */
[----:B------:R-:W-:Y:S01]  /*0180*/  IMAD.MOV.U32 R20, RZ, RZ, R7 ;  /* 0x000000ffff147224 */ /* 0x000fe200078e0007 */
[----:B------:R-:W-:Y:S01]  /*0190*/  MOV R18, R6 ;  /* 0x0000000600127202 */ /* 0x000fe20000000f00 */
[----:B------:R-:W-:Y:S02]  /*01a0*/  IMAD.MOV.U32 R0, RZ, RZ, RZ ;  /* 0x000000ffff007224 */ /* 0x000fe400078e00ff */
[----:B------:R-:W-:-:S07]  /*01b0*/  IMAD.MOV R7, RZ, RZ, -R19 ;  /* 0x000000ffff077224 */ /* 0x000fce00078e0a13 */
.L_x_3:
[----:B------:R-:W-:Y:S01]  /*01c0*/  SHF.R.U32.HI R19, RZ, 0x2, R20 ;  /* 0x00000002ff137819 */ /* 0x000fe20000011614 */
[----:B------:R-:W-:Y:S01]  /*01d0*/  VIADD R7, R7, 0x4 ;  /* 0x0000000407077836 */ /* 0x000fe20000000000 */
[----:B------:R-:W-:Y:S02]  /*01e0*/  SHF.R.U32.HI R23, RZ, 0x2, R14 ;  /* 0x00000002ff177819 */ /* 0x000fe4000001160e */
[----:B------:R-:W-:Y:S01]  /*01f0*/  LOP3.LUT R19, R19, R20, RZ, 0x3c, !PT ;  /* 0x0000001413137212 */ /* 0x000fe200078e3cff */
[----:B------:R-:W-:Y:S01]  /*0200*/  IMAD.SHL.U32 R20, R5, 0x10, RZ ;  /* 0x0000001005147824 */ /* 0x000fe200078e00ff */
[----:B------:R-:W-:Y:S02]  /*0210*/  LOP3.LUT R23, R23, R14, RZ, 0x3c, !PT ;  /* 0x0000000e17177212 */ /* 0x000fe400078e3cff */
[----:B------:R-:W-:Y:S01]  /*0220*/  SHF.R.U32.HI R22, RZ, 0x2, R15 ;  /* 0x00000002ff167819 */ /* 0x000fe2000001160f */
[----:B------:R-:W-:Y:S01]  /*0230*/  IMAD.SHL.U32 R21, R19, 0x2, RZ ;  /* 0x0000000213157824 */ /* 0x000fe200078e00ff */
[----:B------:R-:W-:-:S02]  /*0240*/  ISETP.NE.AND P0, PT, R7, RZ, PT ;  /* 0x000000ff0700720c */ /* 0x000fc40003f05270 */
[----:B------:R-:W-:Y:S02]  /*0250*/  LOP3.LUT R22, R22, R15, RZ, 0x3c, !PT ;  /* 0x0000000f16167212 */ /* 0x000fe400078e3cff */
[----:B------:R-:W-:Y:S02]  /*0260*/  LOP3.LUT R20, R5, R20, R21, 0x96, !PT ;  /* 0x0000001405147212 */ /* 0x000fe400078e9615 */
[----:B------:R-:W-:Y:S02]  /*0270*/  SHF.R.U32.HI R21, RZ, 0x2, R4 ;  /* 0x00000002ff157819 */ /* 0x000fe40000011604 */
[----:B------:R-:W-:Y:S01]  /*0280*/  LOP3.LUT R14, R20, R19, RZ, 0x3c, !PT ;  /* 0x00000013140e7212 */ /* 0x000fe200078e3cff */
[----:B------:R-:W-:-:S04]  /*0290*/  IMAD.SHL.U32 R20, R23, 0x2, RZ ;  /* 0x0000000217147824 */ /* 0x000fc800078e00ff */
[----:B------:R-:W-:-:S05]  /*02a0*/  IMAD.SHL.U32 R19, R14, 0x10, RZ ;  /* 0x000000100e137824 */ /* 0x000fca00078e00ff */
[----:B------:R-:W-:Y:S02]  /*02b0*/  LOP3.LUT R20, R14, R19, R20, 0x96, !PT ;  /* 0x000000130e147212 */ /* 0x000fe400078e9614 */
[----:B------:R-:W-:Y:S02]  /*02c0*/  SHF.L.U32 R19, R22, 0x1, RZ ;  /* 0x0000000116137819 */ /* 0x000fe400000006ff */
[----:B------:R-:W-:Y:S02]  /*02d0*/  LOP3.LUT R15, R20, R23, RZ, 0x3c, !PT ;  /* 0x00000017140f7212 */ /* 0x000fe400078e3cff */
[----:B------:R-:W-:Y:S01]  /*02e0*/  LOP3.LUT R23, R21, R4, RZ, 0x3c, !PT ;  /* 0x0000000415177212 */ /* 0x000fe200078e3cff */
[----:B------:R-:W-:Y:S02]  /*02f0*/  IMAD.IADD R21, R14, 0x1, R18 ;  /* 0x000000010e157824 */ /* 0x000fe400078e0212 */
[----:B------:R-:W-:-:S05]  /*0300*/  IMAD.SHL.U32 R20, R15, 0x10, RZ ;  /* 0x000000100f147824 */ /* 0x000fca00078e00ff */
[----:B------:R-:W-:Y:S01]  /*0310*/  LOP3.LUT R19, R15, R20, R19, 0x96, !PT ;  /* 0x000000140f137212 */ /* 0x000fe200078e9613 */
[----:B------:R-:W-:-:S03]  /*0320*/  IMAD.SHL.U32 R20, R23, 0x2, RZ ;  /* 0x0000000217147824 */ /* 0x000fc600078e00ff */
[----:B------:R-:W-:Y:S02]  /*0330*/  LOP3.LUT R4, R19, R22, RZ, 0x3c, !PT ;  /* 0x0000001613047212 */ /* 0x000fe400078e3cff */
[----:B------:R-:W-:-:S03]  /*0340*/  LOP3.LUT R22, R21, 0xfffffffe, RZ, 0xfc, !PT ;  /* 0xfffffffe15167812 */ /* 0x000fc600078efcff */
[----:B------:R-:W-:-:S05]  /*0350*/  IMAD.SHL.U32 R19, R4, 0x10, RZ ;  /* 0x0000001004137824 */ /* 0x000fca00078e00ff */
[----:B------:R-:W-:Y:S01]  /*0360*/  LOP3.LUT R24, R4, R19, R20, 0x96, !PT ;  /* 0x0000001304187212 */ /* 0x000fe200078e9614 */
[--C-:B------:R-:W-:Y:S01]  /*0370*/  IMAD.IADD R20, R15, 0x1, R18.reuse ;  /* 0x000000010f147824 */ /* 0x100fe200078e0212 */
[----:B------:R-:W-:Y:S02]  /*0380*/  MOV R19, R5 ;  /* 0x0000000500137202 */ /* 0x000fe40000000f00 */
[----:B------:R-:W-:Y:S02]  /*0390*/  LOP3.LUT R5, R24, R23, RZ, 0x3c, !PT ;  /* 0x0000001718057212 */ /* 0x000fe400078e3cff */
[----:B------:R-:W-:Y:S01]  /*03a0*/  LOP3.LUT R21, R20, 0x1, RZ, 0xc0, !PT ;  /* 0x0000000114157812 */ /* 0x000fe200078ec0ff */
[--C-:B------:R-:W-:Y:S02]  /*03b0*/  IMAD.IADD R20, R4, 0x1, R18.reuse ;  /* 0x0000000104147824 */ /* 0x100fe400078e0212 */
[----:B------:R-:W-:Y:S01]  /*03c0*/  IMAD.IADD R23, R5, 0x1, R18 ;  /* 0x0000000105177824 */ /* 0x000fe200078e0212 */
[----:B------:R-:W-:Y:S01]  /*03d0*/  IADD3 R21, PT, PT, R22, -R0, -R21 ;  /* 0x8000000016157210 */ /* 0x000fe20007ffe815 */
[----:B------:R-:W-:Y:S01]  /*03e0*/  VIADD R18, R18, 0x161f14 ;  /* 0x00161f1412127836 */ /* 0x000fe20000000000 */
[----:B------:R-:W-:-:S02]  /*03f0*/  LOP3.LUT R20, R20, 0xfffffffe, RZ, 0xfc, !PT ;  /* 0xfffffffe14147812 */ /* 0x000fc400078efcff */
[----:B------:R-:W-:-:S04]  /*0400*/  LOP3.LUT R23, R23, 0x1, RZ, 0xc0, !PT ;  /* 0x0000000117177812 */ /* 0x000fc800078ec0ff */
[----:B------:R-:W-:Y:S02]  /*0410*/  IADD3 R21, PT, PT, R23, -R20, -R21 ;  /* 0x8000001417157210 */ /* 0x000fe40007ffe815 */
[----:B------:R-:W-:-:S03]  /*0420*/  MOV R20, R19 ;  /* 0x0000001300147202 */ /* 0x000fc60000000f00 */
[----:B------:R-:W-:Y:S01]  /*0430*/  VIADD R0, R21, 0xfffffffe ;  /* 0xfffffffe15007836 */ /* 0x000fe20000000000 */
[----:B------:R-:W-:Y:S06]  /*0440*/  @P0 BRA `(.L_x_3) ;  /* 0xfffffffc005c0947 */ /* 0x000fec000383ffff */
[----:B------:R-:W-:-:S07]  /*0450*/  IMAD.MOV.U32 R7, RZ, RZ, R19 ;  /* 0x000000ffff077224 */ /* 0x000fce00078e0013 */
.L_x_2:
[----:B------:R-:W-:Y:S01]  /*0460*/  ISETP.NE.AND P0, PT, R16, RZ, PT ;  /* 0x000000ff1000720c */ /* 0x000fe20003f05270 */
[----:B------:R-:W-:-:S12]  /*0470*/  IMAD R6, R17, 0x587c5, R6 ;  /* 0x000587c511067824 */ /* 0x000fd800078e0206 */
[----:B------:R-:W-:Y:S05]  /*0480*/  @!P0 BRA `(.L_x_1) ;  /* 0x0000000000588947 */ /* 0x000fea0003800000 */
[----:B------:R-:W-:Y:S02]  /*0490*/  VIADD R17, R18, 0x587c5 ;  /* 0x000587c512117836 */ /* 0x000fe40000000000 */
[----:B------:R-:W-:-:S07]  /*04a0*/  IMAD.MOV R16, RZ, RZ, -R16 ;  /* 0x000000ffff107224 */ /* 0x000fce00078e0a10 */
.L_x_4:
[----:B------:R-:W-:Y:S01]  /*04b0*/  SHF.R.U32.HI R18, RZ, 0x2, R7 ;  /* 0x00000002ff127819 */ /* 0x000fe20000011607 */
[----:B------:R-:W-:Y:S02]  /*04c0*/  VIADD R16, R16, 0x1 ;  /* 0x0000000110107836 */ /* 0x000fe40000000000 */
[----:B------:R-:W-:Y:S01]  /*04d0*/  IMAD.MOV.U32 R19, RZ, RZ, R14 ;  /* 0x000000ffff137224 */ /* 0x000fe200078e000e */
[----:B------:R-:W-:Y:S02]  /*04e0*/  LOP3.LUT R18, R18, R7, RZ, 0x3c, !PT ;  /* 0x0000000712127212 */ /* 0x000fe400078e3cff */
[----:B------:R-:W-:Y:S02]  /*04f0*/  SHF.L.U32 R7, R5, 0x4, RZ ;  /* 0x0000000405077819 */ /* 0x000fe400000006ff */
[----:B------:R-:W-:Y:S01]  /*0500*/  ISETP.NE.AND P0, PT, R16, RZ, PT ;  /* 0x000000ff1000720c */ /* 0x000fe20003f05270 */
[----:B------:R-:W-:Y:S01]  /*0510*/  IMAD.SHL.U32 R20, R18, 0x2, RZ ;  /* 0x0000000212147824 */ /* 0x000fe200078e00ff */
[----:B------:R-:W-:Y:S01]  /*0520*/  MOV R14, R15 ;  /* 0x0000000f000e7202 */ /* 0x000fe20000000f00 */
[----:B------:R-:W-:-:S02]  /*0530*/  IMAD.MOV.U32 R15, RZ, RZ, R4 ;  /* 0x000000ffff0f7224 */ /* 0x000fc400078e0004 */
[----:B------:R-:W-:Y:S01]  /*0540*/  IMAD.MOV.U32 R4, RZ, RZ, R5 ;  /* 0x000000ffff047224 */ /* 0x000fe200078e0005 */
[----:B------:R-:W-:-:S04]  /*0550*/  LOP3.LUT R7, R5, R7, R20, 0x96, !PT ;  /* 0x0000000705077212 */ /* 0x000fc800078e9614 */
[----:B------:R-:W-:-:S04]  /*0560*/  LOP3.LUT R18, R7, R18, RZ, 0x3c, !PT ;  /* 0x0000001207127212 */ /* 0x000fc800078e3cff */
[----:B------:R-:W-:Y:S01]  /*0570*/  MOV R5, R18 ;  /* 0x0000001200057202 */ /* 0x000fe20000000f00 */
[----:B------:R-:W-:Y:S02]  /*0580*/  IMAD.IADD R7, R18, 0x1, R17 ;  /* 0x0000000112077824 */ /* 0x000fe400078e0211 */
[----:B------:R-:W-:-:S03]  /*0590*/  VIADD R17, R17, 0x587c5 ;  /* 0x000587c511117836 */ /* 0x000fc60000000000 */
[----:B------:R-:W-:-:S05]  /*05a0*/  LOP3.LUT R7, R7, 0x1, RZ, 0xc0, !PT ;  /* 0x0000000107077812 */ /* 0x000fca00078ec0ff */
[----:B------:R-:W-:Y:S02]  /*05b0*/  IMAD.IADD R0, R7, 0x1, R0 ;  /* 0x0000000107007824 */ /* 0x000fe400078e0200 */
[----:B------:R-:W-:Y:S01]  /*05c0*/  IMAD.MOV.U32 R7, RZ, RZ, R19 ;  /* 0x000000ffff077224 */ /* 0x000fe200078e0013 */
[----:B------:R-:W-:Y:S06]  /*05d0*/  @P0 BRA `(.L_x_4) ;  /* 0xfffffffc00b40947 */ /* 0x000fec000383ffff */
[----:B------:R-:W-:-:S07]  /*05e0*/  IMAD.MOV.U32 R7, RZ, RZ, R19 ;  /* 0x000000ffff077224 */ /* 0x000fce00078e0013 */
.L_x_1:
[----:B------:R-:W1:Y:S01]  /*05f0*/  LDC.64 R16, c[0x0][0x390] ;  /* 0x0000e400ff107b82 */ /* 0x000e620000000a00 */
[----:B-----5:R-:W-:Y:S04]  /*0600*/  STG.E.64 desc[UR4][R10.64], R6 ;  /* 0x000000060a007986 */ /* 0x020fe8000c101b04 */
[----:B------:R-:W-:Y:S04]  /*0610*/  STG.E.64 desc[UR4][R10.64+0x8], R14 ;  /* 0x0000080e0a007986 */ /* 0x000fe8000c101b04 */
[----:B------:R-:W-:Y:S04]  /*0620*/  STG.E.64 desc[UR4][R10.64+0x10], R4 ;  /* 0x000010040a007986 */ /* 0x000fe8000c101b04 */
[----:B------:R-:W-:Y:S04]  /*0630*/  STG.E.64 desc[UR4][R10.64+0x18], R2 ;  /* 0x000018020a007986 */ /* 0x000fe8000c101b04 */
[----:B------:R-:W-:Y:S04]  /*0640*/  STG.E.64 desc[UR4][R10.64+0x28], R8 ;  /* 0x000028080a007986 */ /* 0x000fe8000c101b04 */
[----:B------:R-:W-:Y:S01]  /*0650*/  STG.E desc[UR4][R10.64+0x20], R13 ;  /* 0x0000200d0a007986 */ /* 0x000fe2000c101904 */
[----:B-1----:R-:W-:-:S05]  /*0660*/  IMAD.WIDE R16, R12, 0x4, R16 ;  /* 0x000000040c107825 */ /* 0x002fca00078e0210 */
[----:B------:R-:W2:Y:S02]  /*0670*/  LDG.E R19, desc[UR4][R16.64] ;  /* 0x0000000410137981 */ /* 0x000ea4000c1e1900 */
[----:B--2---:R-:W-:-:S05]  /*0680*/  IMAD.IADD R19, R19, 0x1, R0 ;  /* 0x0000000113137824 */ /* 0x004fca00078e0200 */
[----:B------:R-:W-:Y:S01]  /*0690*/  STG.E desc[UR4][R16.64], R19 ;  /* 0x0000001310007986 */ /* 0x000fe2000c101904 */
[----:B------:R-:W-:Y:S05]  /*06a0*/  EXIT ;  /* 0x000000000000794d */ /* 0x000fea0003800000 */
.L_x_5:
        /* <DEDUP_REMOVED lines=13> */
.L_x_16:


//--------------------- .text._Z12setup_kernelP17curandStateXORWOW --------------------------
	.section	.text._Z12setup_kernelP17curandStateXORWOW,"ax",@progbits
	.align	128
        .global         _Z12setup_kernelP17curandStateXORWOW
        .type           _Z12setup_kernelP17curandStateXORWOW,@function
        .size           _Z12setup_kernelP17curandStateXORWOW,(.L_x_17 - _Z12setup_kernelP17curandStateXORWOW)
        .other          _Z12setup_kernelP17curandStateXORWOW,@"STO_CUDA_ENTRY STV_DEFAULT"
_Z12setup_kernelP17curandStateXORWOW:
.text._Z12setup_kernelP17curandStateXORWOW:
[----:B------:R-:W-:Y:S01]  /*0000*/  LDC R1, c[0x0][0x37c] ;  /* 0x0000df00ff017b82 */ /* 0x000fe20000000800 */
[----:B------:R-:W0:Y:S07]  /*0010*/  S2R R13, SR_TID.X ;  /* 0x00000000000d7919 */ /* 0x000e2e0000002100 */
[----:B------:R-:W0:Y:S01]  /*0020*/  S2UR UR6, SR_CTAID.X ;  /* 0x00000000000679c3 */ /* 0x000e220000002500 */
[----:B------:R-:W1:Y:S01]  /*0030*/  LDCU.64 UR4, c[0x0][0x358] ;  /* 0x00006b00ff0477ac */ /* 0x000e620008000a00 */
[----:B------:R-:W-:Y:S01]  /*0040*/  IMAD.MOV.U32 R2, RZ, RZ, 0x3198c20f ;  /* 0x3198c20fff027424 */ /* 0x000fe200078e00ff */
[----:B------:R-:W-:Y:S01]  /*0050*/  BSSY.RECONVERGENT B0, `(.L_x_6) ;  /* 0x00000df000007945 */ /* 0x000fe20003800200 */
[----:B------:R-:W-:-:S02]  /*0060*/  IMAD.MOV.U32 R3, RZ, RZ, 0x5efdb30c ;  /* 0x5efdb30cff037424 */ /* 0x000fc400078e00ff */
[----:B------:R-:W-:Y:S02]  /*0070*/  IMAD.MOV.U32 R4, RZ, RZ, 0x423bb012 ;  /* 0x423bb012ff047424 */ /* 0x000fe400078e00ff */
[----:B------:R-:W0:Y:S01]  /*0080*/  LDC R0, c[0x0][0x360] ;  /* 0x0000d800ff007b82 */ /* 0x000e220000000800 */
[----:B------:R-:W-:Y:S02]  /*0090*/  IMAD.MOV.U32 R5, RZ, RZ, -0x75bd8fc ;  /* 0xf8a42704ff057424 */ /* 0x000fe400078e00ff */
[----:B------:R-:W-:Y:S02]  /*00a0*/  IMAD.MOV.U32 R8, RZ, RZ, -0x23270784 ;  /* 0xdcd8f87cff087424 */ /* 0x000fe400078e00ff */
[----:B------:R-:W-:-:S03]  /*00b0*/  IMAD.MOV.U32 R9, RZ, RZ, 0x57fa2510 ;  /* 0x57fa2510ff097424 */ /* 0x000fc600078e00ff */
[----:B------:R-:W2:Y:S01]  /*00c0*/  LDC.64 R6, c[0x0][0x380] ;  /* 0x0000e000ff067b82 */ /* 0x000ea20000000a00 */
[----:B0-----:R-:W-:-:S05]  /*00d0*/  IMAD R13, R0, UR6, R13 ;  /* 0x00000006000d7c24 */ /* 0x001fca000f8e020d */
[C---:B------:R-:W-:Y:S01]  /*00e0*/  ISETP.NE.AND P0, PT, R13.reuse, RZ, PT ;  /* 0x000000ff0d00720c */ /* 0x040fe20003f05270 */
[----:B--2---:R-:W-:-:S05]  /*00f0*/  IMAD.WIDE R6, R13, 0x30, R6 ;  /* 0x000000300d067825 */ /* 0x004fca00078e0206 */
[----:B-1----:R0:W-:Y:S04]  /*0100*/  STG.E.64 desc[UR4][R6.64], R2 ;  /* 0x0000000206007986 */ /* 0x0021e8000c101b04 */
[----:B------:R0:W-:Y:S04]  /*0110*/  STG.E.64 desc[UR4][R6.64+0x8], R4 ;  /* 0x0000080406007986 */ /* 0x0001e8000c101b04 */
[----:B------:R0:W-:Y:S01]  /*0120*/  STG.E.64 desc[UR4][R6.64+0x10], R8 ;  /* 0x0000100806007986 */ /* 0x0001e2000c101b04 */
[----:B------:R-:W-:Y:S05]  /*0130*/  @!P0 BRA `(.L_x_7) ;  /* 0x0000000c00408947 */ /* 0x000fea0003800000 */
[----:B------:R-:W-:Y:S01]  /*0140*/  SHF.R.S32.HI R0, RZ, 0x1f, R13 ;  /* 0x0000001fff007819 */ /* 0x000fe2000001140d */
[----:B------:R-:W-:-:S07]  /*0150*/  IMAD.MOV.U32 R12, RZ, RZ, RZ ;  /* 0x000000ffff0c7224 */ /* 0x000fce00078e00ff */
.L_x_13:
[----:B0-----:R-:W-:Y:S01]  /*0160*/  LOP3.LUT R2, R13, 0x3, RZ, 0xc0, !PT ;  /* 0x000000030d027812 */ /* 0x001fe200078ec0ff */
[----:B------:R-:W-:Y:S03]  /*0170*/  BSSY.RECONVERGENT B1, `(.L_x_8) ;  /* 0x00000c6000017945 */ /* 0x000fe60003800200 */
[----:B------:R-:W-:-:S04]  /*0180*/  ISETP.NE.U32.AND P0, PT, R2, RZ, PT ;  /* 0x000000ff0200720c */ /* 0x000fc80003f05070 */
[----:B------:R-:W-:-:S13]  /*0190*/  ISETP.NE.AND.EX P0, PT, RZ, RZ, PT, P0 ;  /* 0x000000ffff00720c */ /* 0x000fda0003f05300 */
[----:B------:R-:W-:Y:S05]  /*01a0*/  @!P0 BRA `(.L_x_9) ;  /* 0x0000000c00088947 */ /* 0x000fea0003800000 */
[----:B------:R-:W0:Y:S01]  /*01b0*/  LDC.64 R8, c[0x4][RZ] ;  /* 0x01000000ff087b82 */ /* 0x000e220000000a00 */
[----:B------:R-:W-:Y:S02]  /*01c0*/  IMAD.MOV.U32 R14, RZ, RZ, RZ ;  /* 0x000000ffff0e7224 */ /* 0x000fe400078e00ff */
[----:B0-----:R-:W-:-:S07]  /*01d0*/  IMAD.WIDE.U32 R8, R12, 0xc80, R8 ;  /* 0x00000c800c087825 */ /* 0x001fce00078e0008 */
.L_x_12:
[----:B0-----:R-:W-:Y:S01]  /*01e0*/  IMAD.MOV.U32 R15, RZ, RZ, RZ ;  /* 0x000000ffff0f7224 */ /* 0x001fe200078e00ff */
[----:B------:R-:W-:Y:S01]  /*01f0*/  CS2R R2, SRZ ;  /* 0x0000000000027805 */ /* 0x000fe2000001ff00 */
[----:B------:R-:W-:Y:S01]  /*0200*/  IMAD.MOV.U32 R17, RZ, RZ, RZ ;  /* 0x000000ffff117224 */ /* 0x000fe200078e00ff */
[----:B------:R-:W-:-:S07]  /*0210*/  CS2R R4, SRZ ;  /* 0x0000000000047805 */ /* 0x000fce000001ff00 */
.L_x_11:
[----:B------:R-:W-:-:S05]  /*0220*/  IMAD.WIDE.U32 R10, R17, 0x4, R6 ;  /* 0x00000004110a7825 */ /* 0x000fca00078e0006 */
[----:B------:R0:W5:Y:S01]  /*0230*/  LDG.E R16, desc[UR4][R10.64+0x4] ;  /* 0x000004040a107981 */ /* 0x000162000c1e1900 */
[----:B------:R-:W-:-:S07]  /*0240*/  IMAD.MOV.U32 R19, RZ, RZ, RZ ;  /* 0x000000ffff137224 */ /* 0x000fce00078e00ff */
.L_x_10:
[----:B-----5:R-:W-:Y:S01]  /*0250*/  SHF.R.U32.HI R24, RZ, R19, R16 ;  /* 0x00000013ff187219 */ /* 0x020fe20000011610 */
[----:B0-----:R-:W-:-:S03]  /*0260*/  IMAD.SHL.U32 R10, R17, 0x20, RZ ;  /* 0x00000020110a7824 */ /* 0x001fc600078e00ff */
[----:B------:R-:W-:Y:S01]  /*0270*/  LOP3.LUT R11, R24, 0x1, RZ, 0xc0, !PT ;  /* 0x00000001180b7812 */ /* 0x000fe200078ec0ff */
[----:B------:R-:W-:-:S03]  /*0280*/  IMAD.IADD R10, R10, 0x1, R19 ;  /* 0x000000010a0a7824 */ /* 0x000fc600078e0213 */
[----:B------:R-:W-:Y:S01]  /*0290*/  ISETP.NE.U32.AND P0, PT, R11, 0x1, PT ;  /* 0x000000010b00780c */ /* 0x000fe20003f05070 */
[----:B------:R-:W-:-:S03]  /*02a0*/  IMAD R11, R10, 0x5, RZ ;  /* 0x000000050a0b7824 */ /* 0x000fc600078e02ff */
[----:B------:R-:W-:Y:S01]  /*02b0*/  R2P PR, R24, 0x7e ;  /* 0x0000007e18007804 */ /* 0x000fe20000000000 */
[----:B------:R-:W-:-:S08]  /*02c0*/  IMAD.WIDE.U32 R10, R11, 0x4, R8 ;  /* 0x000000040b0a7825 */ /* 0x000fd000078e0008 */
[----:B------:R-:W2:Y:S04]  /*02d0*/  @!P0 LDG.E R18, desc[UR4][R10.64] ;  /* 0x000000040a128981 */ /* 0x000ea8000c1e1900 */
[----:B------:R-:W3:Y:S04]  /*02e0*/  @!P0 LDG.E R20, desc[UR4][R10.64+0x10] ;  /* 0x000010040a148981 */ /* 0x000ee8000c1e1900 */
[----:B------:R-:W4:Y:S04]  /*02f0*/  @P1 LDG.E R22, desc[UR4][R10.64+0x14] ;  /* 0x000014040a161981 */ /* 0x000f28000c1e1900 */
[----:B------:R-:W4:Y:S04]  /*0300*/  @P2 LDG.E R26, desc[UR4][R10.64+0x28] ;  /* 0x000028040a1a2981 */ /* 0x000f28000c1e1900 */
[----:B------:R-:W4:Y:S04]  /*0310*/  @!P0 LDG.E R21, desc[UR4][R10.64+0x4] ;  /* 0x000004040a158981 */ /* 0x000f28000c1e1900 */
[----:B------:R-:W4:Y:S04]  /*0320*/  @!P0 LDG.E R23, desc[UR4][R10.64+0xc] ;  /* 0x00000c040a178981 */ /* 0x000f28000c1e1900 */
[----:B------:R-:W4:Y:S04]  /*0330*/  @P1 LDG.E R25, desc[UR4][R10.64+0x18] ;  /* 0x000018040a191981 */ /* 0x000f28000c1e1900 */
[----:B------:R-:W4:Y:S04]  /*0340*/  @P3 LDG.E R28, desc[UR4][R10.64+0x3c] ;  /* 0x00003c040a1c3981 */ /* 0x000f28000c1e1900 */
[----:B------:R-:W4:Y:S01]  /*0350*/  @P6 LDG.E R27, desc[UR4][R10.64+0x7c] ;  /* 0x00007c040a1b6981 */ /* 0x000f22000c1e1900 */
[----:B--2---:R-:W-:-:S03]  /*0360*/  @!P0 LOP3.LUT R15, R15, R18, RZ, 0x3c, !PT ;  /* 0x000000120f0f8212 */ /* 0x004fc600078e3cff */
[----:B------:R-:W2:Y:S01]  /*0370*/  @!P0 LDG.E R18, desc[UR4][R10.64+0x8] ;  /* 0x000008040a128981 */ /* 0x000ea2000c1e1900 */
[----:B---3--:R-:W-:-:S03]  /*0380*/  @!P0 LOP3.LUT R3, R3, R20, RZ, 0x3c, !PT ;  /* 0x0000001403038212 */ /* 0x008fc600078e3cff */
[----:B------:R-:W3:Y:S01]  /*0390*/  @P1 LDG.E R20, desc[UR4][R10.64+0x24] ;  /* 0x000024040a141981 */ /* 0x000ee2000c1e1900 */
[----:B----4-:R-:W-:-:S03]  /*03a0*/  @P1 LOP3.LUT R15, R15, R22, RZ, 0x3c, !PT ;  /* 0x000000160f0f1212 */ /* 0x010fc600078e3cff */
[----:B------:R-:W4:Y:S01]  /*03b0*/  @P2 LDG.E R22, desc[UR4][R10.64+0x38] ;  /* 0x000038040a162981 */ /* 0x000f22000c1e1900 */
[----:B------:R-:W-:-:S03]  /*03c0*/  @P2 LOP3.LUT R15, R15, R26, RZ, 0x3c, !PT ;  /* 0x0000001a0f0f2212 */ /* 0x000fc600078e3cff */
[----:B------:R-:W4:Y:S01]  /*03d0*/  @P4 LDG.E R26, desc[UR4][R10.64+0x50] ;  /* 0x000050040a1a4981 */ /* 0x000f22000c1e1900 */
[----:B------:R-:W-:-:S03]  /*03e0*/  @!P0 LOP3.LUT R4, R4, R21, RZ, 0x3c, !PT ;  /* 0x0000001504048212 */ /* 0x000fc600078e3cff */
[----:B------:R-:W4:Y:S01]  /*03f0*/  @P1 LDG.E R21, desc[UR4][R10.64+0x20] ;  /* 0x000020040a151981 */ /* 0x000f22000c1e1900 */
[----:B------:R-:W-:-:S03]  /*0400*/  @!P0 LOP3.LUT R2, R2, R23, RZ, 0x3c, !PT ;  /* 0x0000001702028212 */ /* 0x000fc600078e3cff */
[----:B------:R-:W4:Y:S01]  /*0410*/  @P2 LDG.E R23, desc[UR4][R10.64+0x2c] ;  /* 0x00002c040a172981 */ /* 0x000f22000c1e1900 */
[----:B------:R-:W-:-:S03]  /*0420*/  @P1 LOP3.LUT R4, R4, R25, RZ, 0x3c, !PT ;  /* 0x0000001904041212 */ /* 0x000fc600078e3cff */
[----:B------:R-:W4:Y:S01]  /*0430*/  @P2 LDG.E R25, desc[UR4][R10.64+0x34] ;  /* 0x000034040a192981 */ /* 0x000f22000c1e1900 */
[----:B--2---:R-:W-:-:S03]  /*0440*/  @!P0 LOP3.LUT R5, R5, R18, RZ, 0x3c, !PT ;  /* 0x0000001205058212 */ /* 0x004fc600078e3cff */
[----:B------:R-:W2:Y:S01]  /*0450*/  @P1 LDG.E R18, desc[UR4][R10.64+0x1c] ;  /* 0x00001c040a121981 */ /* 0x000ea2000c1e1900 */
[----:B---3--:R-:W-:-:S03]  /*0460*/  @P1 LOP3.LUT R3, R3, R20, RZ, 0x3c, !PT ;  /* 0x0000001403031212 */ /* 0x008fc600078e3cff */
[----:B------:R-:W3:Y:S01]  /*0470*/  @P2 LDG.E R20, desc[UR4][R10.64+0x30] ;  /* 0x000030040a142981 */ /* 0x000ee2000c1e1900 */
[----:B----4-:R-:W-:-:S03]  /*0480*/  @P2 LOP3.LUT R3, R3, R22, RZ, 0x3c, !PT ;  /* 0x0000001603032212 */ /* 0x010fc600078e3cff */
[----:B------:R-:W4:Y:S01]  /*0490*/  @P3 LDG.E R22, desc[UR4][R10.64+0x4c] ;  /* 0x00004c040a163981 */ /* 0x000f22000c1e1900 */
[----:B------:R-:W-:-:S04]  /*04a0*/  @P3 LOP3.LUT R15, R15, R28, RZ, 0x3c, !PT ;  /* 0x0000001c0f0f3212 */ /* 0x000fc800078e3cff */
[----:B------:R-:W-:Y:S02]  /*04b0*/  @P4 LOP3.LUT R15, R15, R26, RZ, 0x3c, !PT ;  /* 0x0000001a0f0f4212 */ /* 0x000fe400078e3cff */
[----:B------:R-:W-:Y:S01]  /*04c0*/  @P1 LOP3.LUT R2, R2, R21, RZ, 0x3c, !PT ;  /* 0x0000001502021212 */ /* 0x000fe200078e3cff */
[----:B------:R-:W4:Y:S04]  /*04d0*/  @P5 LDG.E R26, desc[UR4][R10.64+0x64] ;  /* 0x000064040a1a5981 */ /* 0x000f28000c1e1900 */
[----:B------:R-:W4:Y:S01]  /*04e0*/  @P3 LDG.E R21, desc[UR4][R10.64+0x40] ;  /* 0x000040040a153981 */ /* 0x000f22000c1e1900 */
[----:B------:R-:W-:Y:S02]  /*04f0*/  @P2 LOP3.LUT R4, R4, R23, RZ, 0x3c, !PT ;  /* 0x0000001704042212 */ /* 0x000fe400078e3cff */
[----:B------:R-:W-:Y:S01]  /*0500*/  @P2 LOP3.LUT R2, R2, R25, RZ, 0x3c, !PT ;  /* 0x0000001902022212 */ /* 0x000fe200078e3cff */
[----:B------:R-:W4:Y:S04]  /*0510*/  @P3 LDG.E R23, desc[UR4][R10.64+0x48] ;  /* 0x000048040a173981 */ /* 0x000f28000c1e1900 */
[----:B------:R-:W4:Y:S01]  /*0520*/  @P4 LDG.E R25, desc[UR4][R10.64+0x54] ;  /* 0x000054040a194981 */ /* 0x000f22000c1e1900 */
[----:B--2---:R-:W-:-:S03]  /*0530*/  @P1 LOP3.LUT R5, R5, R18, RZ, 0x3c, !PT ;  /* 0x0000001205051212 */ /* 0x004fc600078e3cff */
[----:B------:R-:W2:Y:S01]  /*0540*/  @P3 LDG.E R18, desc[UR4][R10.64+0x44] ;  /* 0x000044040a123981 */ /* 0x000ea2000c1e1900 */
[----:B---3--:R-:W-:-:S03]  /*0550*/  @P2 LOP3.LUT R5, R5, R20, RZ, 0x3c, !PT ;  /* 0x0000001405052212 */ /* 0x008fc600078e3cff */
[----:B------:R-:W3:Y:S01]  /*0560*/  @P4 LDG.E R20, desc[UR4][R10.64+0x58] ;  /* 0x000058040a144981 */ /* 0x000ee2000c1e1900 */
[----:B----4-:R-:W-:-:S03]  /*0570*/  @P3 LOP3.LUT R3, R3, R22, RZ, 0x3c, !PT ;  /* 0x0000001603033212 */ /* 0x010fc600078e3cff */
[----:B------:R-:W4:Y:S01]  /*0580*/  @P4 LDG.E R22, desc[UR4][R10.64+0x60] ;  /* 0x000060040a164981 */ /* 0x000f22000c1e1900 */
[----:B------:R-:W-:Y:S02]  /*0590*/  LOP3.LUT P0, RZ, R24, 0x80, RZ, 0xc0, !PT ;  /* 0x0000008018ff7812 */ /* 0x000fe4000780c0ff */
[----:B------:R-:W-:Y:S02]  /*05a0*/  @P5 LOP3.LUT R15, R15, R26, RZ, 0x3c, !PT ;  /* 0x0000001a0f0f5212 */ /* 0x000fe400078e3cff */
[----:B------:R-:W4:Y:S01]  /*05b0*/  @P6 LDG.E R26, desc[UR4][R10.64+0x78] ;  /* 0x000078040a1a6981 */ /* 0x000f22000c1e1900 */
[----:B------:R-:W-:-:S03]  /*05c0*/  @P3 LOP3.LUT R4, R4, R21, RZ, 0x3c, !PT ;  /* 0x0000001504043212 */ /* 0x000fc600078e3cff */
[----:B------:R-:W4:Y:S01]  /*05d0*/  @P4 LDG.E R21, desc[UR4][R10.64+0x5c] ;  /* 0x00005c040a154981 */ /* 0x000f22000c1e1900 */
[----:B------:R-:W-:-:S03]  /*05e0*/  @P3 LOP3.LUT R2, R2, R23, RZ, 0x3c, !PT ;  /* 0x0000001702023212 */ /* 0x000fc600078e3cff */
[----:B------:R-:W4:Y:S01]  /*05f0*/  @P5 LDG.E R23, desc[UR4][R10.64+0x68] ;  /* 0x000068040a175981 */ /* 0x000f22000c1e1900 */
[----:B------:R-:W-:-:S03]  /*0600*/  @P4 LOP3.LUT R4, R4, R25, RZ, 0x3c, !PT ;  /* 0x0000001904044212 */ /* 0x000fc600078e3cff */
[----:B------:R-:W4:Y:S01]  /*0610*/  @P5 LDG.E R25, desc[UR4][R10.64+0x70] ;  /* 0x000070040a195981 */ /* 0x000f22000c1e1900 */
[----:B--2---:R-:W-:-:S03]  /*0620*/  @P3 LOP3.LUT R5, R5, R18, RZ, 0x3c, !PT ;  /* 0x0000001205053212 */ /* 0x004fc600078e3cff */
[----:B------:R-:W2:Y:S01]  /*0630*/  @P5 LDG.E R18, desc[UR4][R10.64+0x6c] ;  /* 0x00006c040a125981 */ /* 0x000ea2000c1e1900 */
[----:B---3--:R-:W-:-:S03]  /*0640*/  @P4 LOP3.LUT R5, R5, R20, RZ, 0x3c, !PT ;  /* 0x0000001405054212 */ /* 0x008fc600078e3cff */
[----:B------:R-:W3:Y:S01]  /*0650*/  @P5 LDG.E R20, desc[UR4][R10.64+0x74] ;  /* 0x000074040a145981 */ /* 0x000ee2000c1e1900 */
[----:B----4-:R-:W-:-:S03]  /*0660*/  @P4 LOP3.LUT R3, R3, R22, RZ, 0x3c, !PT ;  /* 0x0000001603034212 */ /* 0x010fc600078e3cff */
[----:B------:R-:W4:Y:S01]  /*0670*/  @P0 LDG.E R22, desc[UR4][R10.64+0x8c] ;  /* 0x00008c040a160981 */ /* 0x000f22000c1e1900 */
[----:B------:R-:W-:-:S03]  /*0680*/  @P6 LOP3.LUT R15, R15, R26, RZ, 0x3c, !PT ;  /* 0x0000001a0f0f6212 */ /* 0x000fc600078e3cff */
        /* <DEDUP_REMOVED lines=13> */
[----:B------:R-:W-:Y:S02]  /*0760*/  @P6 LOP3.LUT R4, R4, R27, RZ, 0x3c, !PT ;  /* 0x0000001b04046212 */ /* 0x000fe400078e3cff */
[----:B------:R-:W-:Y:S02]  /*0770*/  @P6 LOP3.LUT R2, R2, R21, RZ, 0x3c, !PT ;  /* 0x0000001502026212 */ /* 0x000fe400078e3cff */
[----:B------:R-:W-:Y:S02]  /*0780*/  @P0 LOP3.LUT R4, R4, R23, RZ, 0x3c, !PT ;  /* 0x0000001704040212 */ /* 0x000fe400078e3cff */
[----:B------:R-:W-:Y:S02]  /*0790*/  @P0 LOP3.LUT R2, R2, R25, RZ, 0x3c, !PT ;  /* 0x0000001902020212 */ /* 0x000fe400078e3cff */
[----:B--2---:R-:W-:Y:S02]  /*07a0*/  @P6 LOP3.LUT R5, R5, R18, RZ, 0x3c, !PT ;  /* 0x0000001205056212 */ /* 0x004fe400078e3cff */
[----:B---3--:R-:W-:-:S02]  /*07b0*/  @P6 LOP3.LUT R3, R3, R20, RZ, 0x3c, !PT ;  /* 0x0000001403036212 */ /* 0x008fc400078e3cff */
[----:B----4-:R-:W-:Y:S02]  /*07c0*/  @P0 LOP3.LUT R5, R5, R22, RZ, 0x3c, !PT ;  /* 0x0000001605050212 */ /* 0x010fe400078e3cff */
[----:B------:R-:W-:Y:S02]  /*07d0*/  @P0 LOP3.LUT R3, R3, R26, RZ, 0x3c, !PT ;  /* 0x0000001a03030212 */ /* 0x000fe400078e3cff */
[----:B------:R-:W-:-:S13]  /*07e0*/  R2P PR, R24.B1, 0x7f ;  /* 0x0000007f18007804 */ /* 0x000fda0000001000 */
[----:B------:R-:W2:Y:S04]  /*07f0*/  @P0 LDG.E R18, desc[UR4][R10.64+0xa0] ;  /* 0x0000a0040a120981 */ /* 0x000ea8000c1e1900 */
[----:B------:R-:W3:Y:S04]  /*0800*/  @P1 LDG.E R22, desc[UR4][R10.64+0xb4] ;  /* 0x0000b4040a161981 */ /* 0x000ee8000c1e1900 */
[----:B------:R-:W4:Y:S04]  /*0810*/  @P2 LDG.E R26, desc[UR4][R10.64+0xc8] ;  /* 0x0000c8040a1a2981 */ /* 0x000f28000c1e1900 */
[----:B------:R-:W4:Y:S04]  /*0820*/  @P3 LDG.E R28, desc[UR4][R10.64+0xdc] ;  /* 0x0000dc040a1c3981 */ /* 0x000f28000c1e1900 */
[----:B------:R-:W4:Y:S04]  /*0830*/  @P0 LDG.E R23, desc[UR4][R10.64+0xa4] ;  /* 0x0000a4040a170981 */ /* 0x000f28000c1e1900 */
[----:B------:R-:W4:Y:S04]  /*0840*/  @P0 LDG.E R20, desc[UR4][R10.64+0xa8] ;  /* 0x0000a8040a140981 */ /* 0x000f28000c1e1900 */
[----:B------:R-:W4:Y:S04]  /*0850*/  @P4 LDG.E R25, desc[UR4][R10.64+0xf0] ;  /* 0x0000f0040a194981 */ /* 0x000f28000c1e1900 */
        /* <DEDUP_REMOVED lines=21> */
[----:B------:R-:W-:Y:S02]  /*09b0*/  LOP3.LUT P0, RZ, R24, 0x8000, RZ, 0xc0, !PT ;  /* 0x0000800018ff7812 */ /* 0x000fe4000780c0ff */
[----:B----4-:R-:W-:Y:S01]  /*09c0*/  @P5 LOP3.LUT R15, R15, R26, RZ, 0x3c, !PT ;  /* 0x0000001a0f0f5212 */ /* 0x010fe200078e3cff */
[----:B------:R-:W4:Y:S04]  /*09d0*/  @P3 LDG.E R24, desc[UR4][R10.64+0xe4] ;  /* 0x0000e4040a183981 */ /* 0x000f28000c1e1900 */
[----:B------:R-:W2:Y:S01]  /*09e0*/  @P6 LDG.E R26, desc[UR4][R10.64+0x118] ;  /* 0x000118040a1a6981 */ /* 0x000ea2000c1e1900 */
        /* <DEDUP_REMOVED lines=8> */
[----:B---3--:R-:W-:-:S03]  /*0a70*/  @P2 LOP3.LUT R3, R3, R22, RZ, 0x3c, !PT ;  /* 0x0000001603032212 */ /* 0x008fc600078e3cff */
[----:B------:R-:W3:Y:S01]  /*0a80*/  @P4 LDG.E R22, desc[UR4][R10.64+0x100] ;  /* 0x000100040a164981 */ /* 0x000ee2000c1e1900 */
[----:B--2---:R-:W-:-:S03]  /*0a90*/  @P6 LOP3.LUT R15, R15, R26, RZ, 0x3c, !PT ;  /* 0x0000001a0f0f6212 */ /* 0x004fc600078e3cff */
[----:B------:R-:W2:Y:S01]  /*0aa0*/  @P0 LDG.E R26, desc[UR4][R10.64+0x12c] ;  /* 0x00012c040a1a0981 */ /* 0x000ea2000c1e1900 */
[----:B----4-:R-:W-:-:S03]  /*0ab0*/  @P2 LOP3.LUT R2, R2, R23, RZ, 0x3c, !PT ;  /* 0x0000001702022212 */ /* 0x010fc600078e3cff */
[----:B------:R-:W4:Y:S01]  /*0ac0*/  @P4 LDG.E R23, desc[UR4][R10.64+0xfc] ;  /* 0x0000fc040a174981 */ /* 0x000f22000c1e1900 */
[----:B------:R-:W-:-:S03]  /*0ad0*/  @P2 LOP3.LUT R5, R5, R20, RZ, 0x3c, !PT ;  /* 0x0000001405052212 */ /* 0x000fc600078e3cff */
[----:B------:R-:W4:Y:S01]  /*0ae0*/  @P4 LDG.E R20, desc[UR4][R10.64+0xf8] ;  /* 0x0000f8040a144981 */ /* 0x000f22000c1e1900 */
[----:B------:R-:W-:Y:S02]  /*0af0*/  @P3 LOP3.LUT R2, R2, R27, RZ, 0x3c, !PT ;  /* 0x0000001b02023212 */ /* 0x000fe400078e3cff */
[----:B------:R-:W-:Y:S01]  /*0b00*/  @P3 LOP3.LUT R4, R4, R25, RZ, 0x3c, !PT ;  /* 0x0000001904043212 */ /* 0x000fe200078e3cff */
[----:B------:R-:W4:Y:S01]  /*0b10*/  @P5 LDG.E R27, desc[UR4][R10.64+0x110] ;  /* 0x000110040a1b5981 */ /* 0x000f22000c1e1900 */
[----:B------:R-:W-:-:S03]  /*0b20*/  @P3 LOP3.LUT R5, R5, R24, RZ, 0x3c, !PT ;  /* 0x0000001805053212 */ /* 0x000fc600078e3cff */
[----:B------:R-:W4:Y:S04]  /*0b30*/  @P5 LDG.E R25, desc[UR4][R10.64+0x108] ;  /* 0x000108040a195981 */ /* 0x000f28000c1e1900 */
        /* <DEDUP_REMOVED lines=19> */
[----:B------:R-:W-:-:S05]  /*0c70*/  VIADD R19, R19, 0x10 ;  /* 0x0000001013137836 */ /* 0x000fca0000000000 */
[----:B------:R-:W-:Y:S02]  /*0c80*/  ISETP.NE.AND P1, PT, R19, 0x20, PT ;  /* 0x000000201300780c */ /* 0x000fe40003f25270 */
[----:B------:R-:W-:Y:S02]  /*0c90*/  @P5 LOP3.LUT R3, R3, R18, RZ, 0x3c, !PT ;  /* 0x0000001203035212 */ /* 0x000fe400078e3cff */
[----:B------:R-:W-:Y:S02]  /*0ca0*/  @P6 LOP3.LUT R4, R4, R21, RZ, 0x3c, !PT ;  /* 0x0000001504046212 */ /* 0x000fe400078e3cff */
[----:B---3--:R-:W-:-:S04]  /*0cb0*/  @P6 LOP3.LUT R3, R3, R22, RZ, 0x3c, !PT ;  /* 0x0000001603036212 */ /* 0x008fc800078e3cff */
[----:B--2---:R-:W-:Y:S02]  /*0cc0*/  @P0 LOP3.LUT R3, R3, R26, RZ, 0x3c, !PT ;  /* 0x0000001a03030212 */ /* 0x004fe400078e3cff */
[----:B----4-:R-:W-:Y:S02]  /*0cd0*/  @P6 LOP3.LUT R2, R2, R23, RZ, 0x3c, !PT ;  /* 0x0000001702026212 */ /* 0x010fe400078e3cff */
[----:B------:R-:W-:Y:S02]  /*0ce0*/  @P6 LOP3.LUT R5, R5, R20, RZ, 0x3c, !PT ;  /* 0x0000001405056212 */ /* 0x000fe400078e3cff */
[----:B------:R-:W-:Y:S02]  /*0cf0*/  @P0 LOP3.LUT R2, R2, R27, RZ, 0x3c, !PT ;  /* 0x0000001b02020212 */ /* 0x000fe400078e3cff */
[----:B------:R-:W-:Y:S02]  /*0d00*/  @P0 LOP3.LUT R4, R4, R25, RZ, 0x3c, !PT ;  /* 0x0000001904040212 */ /* 0x000fe400078e3cff */
[----:B------:R-:W-:Y:S01]  /*0d10*/  @P0 LOP3.LUT R5, R5, R24, RZ, 0x3c, !PT ;  /* 0x0000001805050212 */ /* 0x000fe200078e3cff */
[----:B------:R-:W-:Y:S06]  /*0d20*/  @P1 BRA `(.L_x_10) ;  /* 0xfffffff400481947 */ /* 0x000fec000383ffff */
[----:B------:R-:W-:-:S05]  /*0d30*/  VIADD R17, R17, 0x1 ;  /* 0x0000000111117836 */ /* 0x000fca0000000000 */
[----:B------:R-:W-:-:S13]  /*0d40*/  ISETP.NE.AND P0, PT, R17, 0x5, PT ;  /* 0x000000051100780c */ /* 0x000fda0003f05270 */
[----:B------:R-:W-:Y:S05]  /*0d50*/  @P0 BRA `(.L_x_11) ;  /* 0xfffffff400300947 */ /* 0x000fea000383ffff */
[----:B------:R0:W-:Y:S01]  /*0d60*/  STG.E.64 desc[UR4][R6.64+0x8], R4 ;  /* 0x0000080406007986 */ /* 0x0001e2000c101b04 */
[----:B------:R-:W-:Y:S01]  /*0d70*/  VIADD R14, R14, 0x1 ;  /* 0x000000010e0e7836 */ /* 0x000fe20000000000 */
[----:B------:R-:W-:Y:S02]  /*0d80*/  LOP3.LUT R11, R13, 0x3, RZ, 0xc0, !PT ;  /* 0x000000030d0b7812 */ /* 0x000fe400078ec0ff */
[----:B------:R0:W-:Y:S02]  /*0d90*/  STG.E.64 desc[UR4][R6.64+0x10], R2 ;  /* 0x0000100206007986 */ /* 0x0001e4000c101b04 */
[----:B------:R-:W-:Y:S02]  /*0da0*/  ISETP.GE.U32.AND P0, PT, R14, R11, PT ;  /* 0x0000000b0e00720c */ /* 0x000fe40003f06070 */
[----:B------:R0:W-:Y:S11]  /*0db0*/  STG.E desc[UR4][R6.64+0x4], R15 ;  /* 0x0000040f06007986 */ /* 0x0001f6000c101904 */
[----:B------:R-:W-:Y:S05]  /*0dc0*/  @!P0 BRA `(.L_x_12) ;  /* 0xfffffff400048947 */ /* 0x000fea000383ffff */
.L_x_9:
[----:B------:R-:W-:Y:S05]  /*0dd0*/  BSYNC.RECONVERGENT B1 ;  /* 0x0000000000017941 */ /* 0x000fea0003800200 */
.L_x_8:
[C---:B------:R-:W-:Y:S01]  /*0de0*/  ISETP.GT.U32.AND P0, PT, R13.reuse, 0x3, PT ;  /* 0x000000030d00780c */ /* 0x040fe20003f04070 */
[----:B------:R-:W-:Y:S01]  /*0df0*/  VIADD R12, R12, 0x1 ;  /* 0x000000010c0c7836 */ /* 0x000fe20000000000 */
[--C-:B------:R-:W-:Y:S02]  /*0e00*/  SHF.R.U64 R13, R13, 0x2, R0.reuse ;  /* 0x000000020d0d7819 */ /* 0x100fe40000001200 */
[----:B------:R-:W-:Y:S02]  /*0e10*/  ISETP.GT.U32.AND.EX P0, PT, R0, RZ, PT, P0 ;  /* 0x000000ff0000720c */ /* 0x000fe40003f04100 */
[----:B------:R-:W-:-:S11]  /*0e20*/  SHF.R.U32.HI R0, RZ, 0x2, R0 ;  /* 0x00000002ff007819 */ /* 0x000fd60000011600 */
[----:B------:R-:W-:Y:S05]  /*0e30*/  @P0 BRA `(.L_x_13) ;  /* 0xfffffff000c80947 */ /* 0x000fea000383ffff */
.L_x_7:
[----:B------:R-:W-:Y:S05]  /*0e40*/  BSYNC.RECONVERGENT B0 ;  /* 0x0000000000007941 */ /* 0x000fea0003800200 */
.L_x_6:
[----:B------:R-:W-:Y:S04]  /*0e50*/  STG.E.64 desc[UR4][R6.64+0x18], RZ ;  /* 0x000018ff06007986 */ /* 0x000fe8000c101b04 */
[----:B------:R-:W-:Y:S04]  /*0e60*/  STG.E desc[UR4][R6.64+0x20], RZ ;  /* 0x000020ff06007986 */ /* 0x000fe8000c101904 */
[----:B------:R-:W-:Y:S01]  /*0e70*/  STG.E.64 desc[UR4][R6.64+0x28], RZ ;  /* 0x000028ff06007986 */ /* 0x000fe2000c101b04 */
[----:B------:R-:W-:Y:S05]  /*0e80*/  EXIT ;  /* 0x000000000000794d */ /* 0x000fea0003800000 */
.L_x_14:
        /* <DEDUP_REMOVED lines=15> */
.L_x_17:


//--------------------- .nv.global.init           --------------------------
	.section	.nv.global.init,"aw",@progbits
	.align	4
.nv.global.init:
	.type		mrg32k3aM1SubSeq,@object
	.size		mrg32k3aM1SubSeq,(mrg32k3aM2SubSeq - mrg32k3aM1SubSeq)
mrg32k3aM1SubSeq:
        /*0000*/ 	.byte	0x0b, 0xcc, 0xee, 0x04, 0x73, 0x29, 0x8b, 0x6f, 0xf6, 0x53, 0x03, 0xf6, 0x23, 0xf6, 0xea, 0xda
        /* <DEDUP_REMOVED lines=125> */
	.type		mrg32k3aM2SubSeq,@object
	.size		mrg32k3aM2SubSeq,(mrg32k3aM1 - mrg32k3aM2SubSeq)
mrg32k3aM2SubSeq:
        /* <DEDUP_REMOVED lines=126> */
	.type		mrg32k3aM1,@object
	.size		mrg32k3aM1,(mrg32k3aM1Seq - mrg32k3aM1)
mrg32k3aM1:
        /* <DEDUP_REMOVED lines=144> */
	.type		mrg32k3aM1Seq,@object
	.size		mrg32k3aM1Seq,(mrg32k3aM2 - mrg32k3aM1Seq)
mrg32k3aM1Seq:
        /* <DEDUP_REMOVED lines=144> */
	.type		mrg32k3aM2,@object
	.size		mrg32k3aM2,(mrg32k3aM2Seq - mrg32k3aM2)
mrg32k3aM2:
        /* <DEDUP_REMOVED lines=144> */
	.type		mrg32k3aM2Seq,@object
	.size		mrg32k3aM2Seq,(precalc_xorwow_matrix - mrg32k3aM2Seq)
mrg32k3aM2Seq:
        /* <DEDUP_REMOVED lines=144> */
	.type		precalc_xorwow_matrix,@object
	.size		precalc_xorwow_matrix,(precalc_xorwow_offset_matrix - precalc_xorwow_matrix)
precalc_xorwow_matrix:
        /* <DEDUP_REMOVED lines=6400> */
	.type		precalc_xorwow_offset_matrix,@object
	.size		precalc_xorwow_offset_matrix,(.L_1 - precalc_xorwow_offset_matrix)
precalc_xorwow_offset_matrix:
        /* <DEDUP_REMOVED lines=6400> */
.L_1:


//--------------------- .nv.shared.reserved.0     --------------------------
	.section	.nv.shared.reserved.0,"aw",@nobits
	.weak		__nv_reservedSMEM_offset_0_alias
	.size		__nv_reservedSMEM_offset_0_alias, 0, 64
	.other		__nv_reservedSMEM_offset_0_alias,@"STO_CUDA_RESERVED_SHARED STV_DEFAULT"
__nv_reservedSMEM_offset_0_alias:
	.zero		0
	.zero		64


//--------------------- .nv.constant0._Z23generate_uniform_kernelP17curandStateXORWOWPf --------------------------
	.section	.nv.constant0._Z23generate_uniform_kernelP17curandStateXORWOWPf,"a",@progbits
	.sectionflags	@""
	.align	4
.nv.constant0._Z23generate_uniform_kernelP17curandStateXORWOWPf:
	.zero		912


//--------------------- .nv.constant0._Z15generate_kernelP17curandStateXORWOWiPj --------------------------
	.section	.nv.constant0._Z15generate_kernelP17curandStateXORWOWiPj,"a",@progbits
	.sectionflags	@""
	.align	4
.nv.constant0._Z15generate_kernelP17curandStateXORWOWiPj:
	.zero		920


//--------------------- .nv.constant0._Z12setup_kernelP17curandStateXORWOW --------------------------
	.section	.nv.constant0._Z12setup_kernelP17curandStateXORWOW,"a",@progbits
	.sectionflags	@""
	.align	4
.nv.constant0._Z12setup_kernelP17curandStateXORWOW:
	.zero		904


//--------------------- SYMBOLS --------------------------

	.type		.nv.reservedSmem.offset0,@object
	.size		.nv.reservedSmem.offset0,0x4
